	.target	sm_100a

	.elftype	@"ET_EXEC"


//--------------------- .note.nv.tkinfo           --------------------------
	.section	.note.nv.tkinfo,"",@"SHT_NOTE"
	.sectionflags	@"SHF_NOTE_NV_TKINFO"
	.tkinfo
        /*0018*/ 	.word	0x00000002
        /*0030*/ 	.string	""
        /*0030*/ 	.string	"ptxas"
        /*0030*/ 	.string	"Cuda compilation tools, release 13.0, V13.0.88"
        /*0030*/ 	.string	"Build cuda_13.0.r13.0/compiler.36424714_0"
        /*0030*/ 	.string	"-arch sm_100a -m 64 "



//--------------------- .note.nv.cuinfo           --------------------------
	.section	.note.nv.cuinfo,"",@"SHT_NOTE"
	.sectionflags	@"SHF_NOTE_NV_CUINFO"
        /*0018*/ 	.short	0x0002
        /*001a*/ 	.short	0x0064
        /*001c*/ 	.short	0x0082
	.zero		2


//--------------------- .nv.info                  --------------------------
	.section	.nv.info,"",@"SHT_CUDA_INFO"
	.align	4


	//----- nvinfo : EIATTR_REGCOUNT
	.align		4
        /*0000*/ 	.byte	0x04, 0x2f
        /*0002*/ 	.short	(.L_20 - .L_19)
	.align		4
.L_19:
        /*0004*/ 	.word	index@(_ZN7cutlass13device_kernelINS_4gemm6kernel13GemmUniversalIN4cute5tupleIJiiiiEEENS1_10collective13CollectiveMmaINS1_35MainloopSm100TmaUmmaWarpSpecializedILi4ELi2ELi4ENS5_IJNS4_1CILi2EEENSA_ILi1EEESC_EEEEENS5_IJNSA_ILi64EEENSA_ILi256EEESF_EEEaNS5_IJlSC_lEEEaSI_NS4_8TiledMMAINS4_8MMA_AtomIJNS4_15SM100_MMA_S8_SSIaaiLi64ELi256ELNS4_4UMMA5MajorE0ELSN_0ELNSM_8SaturateE0EEEEEENS4_6LayoutINS5_IJSC_SC_SC_EEENS5_IJNSA_ILi0EEEST_ST_EEEEENS5_IJNS4_10UnderscoreESW_SW_EEEEENS4_13SM90_TMA_LOADENS4_14ComposedLayoutINS4_7SwizzleILi2ELi4ELi3EEENS4_18smem_ptr_flag_bitsILi8EEENSR_INS5_IJNSA_ILi8EEESF_EEENS5_IJSF_SC_EEEEEEEvNS4_8identityENS4_23SM90_TMA_LOAD_MULTICASTES19_vS1A_EENS_8epilogue10collective18CollectiveEpilogueINS1D_23Sm100TmaWarpSpecializedILi4ELi2ELi32ELb0ELb0EEEJSH_NS5_IJNSR_ISF_SC_EES1I_EEEaSI_aSI_NS1D_6fusion15FusionCallbacksIS1H_NS1K_17LinearCombinationIaiaiLNS_15FloatRoundStyleE2EEESH_S1J_JEEENS4_5SM1004TMEM4LOAD26SM100_TMEM_LOAD_16dp32b32xESZ_S19_NS4_39AutoVectorizingCopyWithAssumedAlignmentILi128EEENS4_14SM90_TMA_STOREES19_S1V_S1V_EEEvvEEEEvNT_6ParamsE)
        /*0008*/ 	.word	0x0000005c


	//----- nvinfo : EIATTR_FRAME_SIZE
	.align		4
.L_20:
        /*000c*/ 	.byte	0x04, 0x11
        /*000e*/ 	.short	(.L_22 - .L_21)
	.align		4
.L_21:
        /*0010*/ 	.word	index@($__internal_2_$__cuda_sm10x_tcgen05_guardrail_trap_unallocated_columns_being_dealloced)
        /*0014*/ 	.word	0x00000000


	//----- nvinfo : EIATTR_FRAME_SIZE
	.align		4
.L_22:
        /*0018*/ 	.byte	0x04, 0x11
        /*001a*/ 	.short	(.L_24 - .L_23)
	.align		4
.L_23:
        /*001c*/ 	.word	index@($__internal_1_$__cuda_sm10x_tcgen05_guardrail_trap_phase_invalid_during_alloc)
        /*0020*/ 	.word	0x00000000


	//----- nvinfo : EIATTR_FRAME_SIZE
	.align		4
.L_24:
        /*0024*/ 	.byte	0x04, 0x11
        /*0026*/ 	.short	(.L_26 - .L_25)
	.align		4
.L_25:
        /*0028*/ 	.word	index@($__internal_0_$__cuda_sm10x_tcgen05_guardrail_trap_col_being_dealloced_not_returned_by_alloc)
        /*002c*/ 	.word	0x00000000


	//----- nvinfo : EIATTR_FRAME_SIZE
	.align		4
.L_26:
        /*0030*/ 	.byte	0x04, 0x11
        /*0032*/ 	.short	(.L_28 - .L_27)
	.align		4
.L_27:
        /*0034*/ 	.word	index@(_ZN7cutlass13device_kernelINS_4gemm6kernel13GemmUniversalIN4cute5tupleIJiiiiEEENS1_10collective13CollectiveMmaINS1_35MainloopSm100TmaUmmaWarpSpecializedILi4ELi2ELi4ENS5_IJNS4_1CILi2EEENSA_ILi1EEESC_EEEEENS5_IJNSA_ILi64EEENSA_ILi256EEESF_EEEaNS5_IJlSC_lEEEaSI_NS4_8TiledMMAINS4_8MMA_AtomIJNS4_15SM100_MMA_S8_SSIaaiLi64ELi256ELNS4_4UMMA5MajorE0ELSN_0ELNSM_8SaturateE0EEEEEENS4_6LayoutINS5_IJSC_SC_SC_EEENS5_IJNSA_ILi0EEEST_ST_EEEEENS5_IJNS4_10UnderscoreESW_SW_EEEEENS4_13SM90_TMA_LOADENS4_14ComposedLayoutINS4_7SwizzleILi2ELi4ELi3EEENS4_18smem_ptr_flag_bitsILi8EEENSR_INS5_IJNSA_ILi8EEESF_EEENS5_IJSF_SC_EEEEEEEvNS4_8identityENS4_23SM90_TMA_LOAD_MULTICASTES19_vS1A_EENS_8epilogue10collective18CollectiveEpilogueINS1D_23Sm100TmaWarpSpecializedILi4ELi2ELi32ELb0ELb0EEEJSH_NS5_IJNSR_ISF_SC_EES1I_EEEaSI_aSI_NS1D_6fusion15FusionCallbacksIS1H_NS1K_17LinearCombinationIaiaiLNS_15FloatRoundStyleE2EEESH_S1J_JEEENS4_5SM1004TMEM4LOAD26SM100_TMEM_LOAD_16dp32b32xESZ_S19_NS4_39AutoVectorizingCopyWithAssumedAlignmentILi128EEENS4_14SM90_TMA_STOREES19_S1V_S1V_EEEvvEEEEvNT_6ParamsE)
        /*0038*/ 	.word	0x00000000


	//----- nvinfo : EIATTR_MIN_STACK_SIZE
	.align		4
.L_28:
        /*003c*/ 	.byte	0x04, 0x12
        /*003e*/ 	.short	(.L_30 - .L_29)
	.align		4
.L_29:
        /*0040*/ 	.word	index@(_ZN7cutlass13device_kernelINS_4gemm6kernel13GemmUniversalIN4cute5tupleIJiiiiEEENS1_10collective13CollectiveMmaINS1_35MainloopSm100TmaUmmaWarpSpecializedILi4ELi2ELi4ENS5_IJNS4_1CILi2EEENSA_ILi1EEESC_EEEEENS5_IJNSA_ILi64EEENSA_ILi256EEESF_EEEaNS5_IJlSC_lEEEaSI_NS4_8TiledMMAINS4_8MMA_AtomIJNS4_15SM100_MMA_S8_SSIaaiLi64ELi256ELNS4_4UMMA5MajorE0ELSN_0ELNSM_8SaturateE0EEEEEENS4_6LayoutINS5_IJSC_SC_SC_EEENS5_IJNSA_ILi0EEEST_ST_EEEEENS5_IJNS4_10UnderscoreESW_SW_EEEEENS4_13SM90_TMA_LOADENS4_14ComposedLayoutINS4_7SwizzleILi2ELi4ELi3EEENS4_18smem_ptr_flag_bitsILi8EEENSR_INS5_IJNSA_ILi8EEESF_EEENS5_IJSF_SC_EEEEEEEvNS4_8identityENS4_23SM90_TMA_LOAD_MULTICASTES19_vS1A_EENS_8epilogue10collective18CollectiveEpilogueINS1D_23Sm100TmaWarpSpecializedILi4ELi2ELi32ELb0ELb0EEEJSH_NS5_IJNSR_ISF_SC_EES1I_EEEaSI_aSI_NS1D_6fusion15FusionCallbacksIS1H_NS1K_17LinearCombinationIaiaiLNS_15FloatRoundStyleE2EEESH_S1J_JEEENS4_5SM1004TMEM4LOAD26SM100_TMEM_LOAD_16dp32b32xESZ_S19_NS4_39AutoVectorizingCopyWithAssumedAlignmentILi128EEENS4_14SM90_TMA_STOREES19_S1V_S1V_EEEvvEEEEvNT_6ParamsE)
        /*0044*/ 	.word	0x00000000
.L_30:


//--------------------- .nv.compat                --------------------------
	.section	.nv.compat,"",@"SHT_CUDA_COMPAT_INFO"
	.align	4
        /*0000*/ 	.byte	0x02, 0x09, 0x01, 0x00, 0x02, 0x02, 0x03, 0x00, 0x02, 0x05, 0x06, 0x00, 0x03, 0x07, 0x01, 0x01
        /*0010*/ 	.byte	0x02, 0x03, 0x01, 0x00, 0x02, 0x06, 0x01, 0x00, 0x04, 0x0b, 0x08, 0x00, 0x01, 0x00, 0x00, 0x00
        /*0020*/ 	.byte	0x00, 0x00, 0x00, 0x00


//--------------------- .nv.info._ZN7cutlass13device_kernelINS_4gemm6kernel13GemmUniversalIN4cute5tupleIJiiiiEEENS1_10collective13CollectiveMmaINS1_35MainloopSm100TmaUmmaWarpSpecializedILi4ELi2ELi4ENS5_IJNS4_1CILi2EEENSA_ILi1EEESC_EEEEENS5_IJNSA_ILi64EEENSA_ILi256EEESF_EEEaNS5_IJlSC_lEEEaSI_NS4_8TiledMMAINS4_8MMA_AtomIJNS4_15SM100_MMA_S8_SSIaaiLi64ELi256ELNS4_4UMMA5MajorE0ELSN_0ELNSM_8SaturateE0EEEEEENS4_6LayoutINS5_IJSC_SC_SC_EEENS5_IJNSA_ILi0EEEST_ST_EEEEENS5_IJNS4_10UnderscoreESW_SW_EEEEENS4_13SM90_TMA_LOADENS4_14ComposedLayoutINS4_7SwizzleILi2ELi4ELi3EEENS4_18smem_ptr_flag_bitsILi8EEENSR_INS5_IJNSA_ILi8EEESF_EEENS5_IJSF_SC_EEEEEEEvNS4_8identityENS4_23SM90_TMA_LOAD_MULTICASTES19_vS1A_EENS_8epilogue10collective18CollectiveEpilogueINS1D_23Sm100TmaWarpSpecializedILi4ELi2ELi32ELb0ELb0EEEJSH_NS5_IJNSR_ISF_SC_EES1I_EEEaSI_aSI_NS1D_6fusion15FusionCallbacksIS1H_NS1K_17LinearCombinationIaiaiLNS_15FloatRoundStyleE2EEESH_S1J_JEEENS4_5SM1004TMEM4LOAD26SM100_TMEM_LOAD_16dp32b32xESZ_S19_NS4_39AutoVectorizingCopyWithAssumedAlignmentILi128EEENS4_14SM90_TMA_STOREES19_S1V_S1V_EEEvvEEEEvNT_6ParamsE --------------------------
	.section	.nv.info._ZN7cutlass13device_kernelINS_4gemm6kernel13GemmUniversalIN4cute5tupleIJiiiiEEENS1_10collective13CollectiveMmaINS1_35MainloopSm100TmaUmmaWarpSpecializedILi4ELi2ELi4ENS5_IJNS4_1CILi2EEENSA_ILi1EEESC_EEEEENS5_IJNSA_ILi64EEENSA_ILi256EEESF_EEEaNS5_IJlSC_lEEEaSI_NS4_8TiledMMAINS4_8MMA_AtomIJNS4_15SM100_MMA_S8_SSIaaiLi64ELi256ELNS4_4UMMA5MajorE0ELSN_0ELNSM_8SaturateE0EEEEEENS4_6LayoutINS5_IJSC_SC_SC_EEENS5_IJNSA_ILi0EEEST_ST_EEEEENS5_IJNS4_10UnderscoreESW_SW_EEEEENS4_13SM90_TMA_LOADENS4_14ComposedLayoutINS4_7SwizzleILi2ELi4ELi3EEENS4_18smem_ptr_flag_bitsILi8EEENSR_INS5_IJNSA_ILi8EEESF_EEENS5_IJSF_SC_EEEEEEEvNS4_8identityENS4_23SM90_TMA_LOAD_MULTICASTES19_vS1A_EENS_8epilogue10collective18CollectiveEpilogueINS1D_23Sm100TmaWarpSpecializedILi4ELi2ELi32ELb0ELb0EEEJSH_NS5_IJNSR_ISF_SC_EES1I_EEEaSI_aSI_NS1D_6fusion15FusionCallbacksIS1H_NS1K_17LinearCombinationIaiaiLNS_15FloatRoundStyleE2EEESH_S1J_JEEENS4_5SM1004TMEM4LOAD26SM100_TMEM_LOAD_16dp32b32xESZ_S19_NS4_39AutoVectorizingCopyWithAssumedAlignmentILi128EEENS4_14SM90_TMA_STOREES19_S1V_S1V_EEEvvEEEEvNT_6ParamsE,"",@"SHT_CUDA_INFO"
	.sectionflags	@""
	.align	4


	//----- nvinfo : EIATTR_CUDA_API_VERSION
	.align		4
        /*0000*/ 	.byte	0x04, 0x37
        /*0002*/ 	.short	(.L_32 - .L_31)
.L_31:
        /*0004*/ 	.word	0x00000082


	//----- nvinfo : EIATTR_KPARAM_INFO
	.align		4
.L_32:
        /*0008*/ 	.byte	0x04, 0x17
        /*000a*/ 	.short	(.L_34 - .L_33)
.L_33:
        /*000c*/ 	.word	0x00000000
        /*0010*/ 	.short	0x0000
        /*0012*/ 	.short	0x0000
        /*0014*/ 	.byte	0x00, 0xf0, 0x01, 0x20


	//----- nvinfo : EIATTR_AT_ENTRY_FRAGMENTS
	.align		4
.L_34:
        /*0018*/ 	.byte	0x04, 0x4f
        /*001a*/ 	.short	(.L_36 - .L_35)


	//   ....[0]....
.L_35:
        /*001c*/ 	.word	0x00000006


	//----- nvinfo : EIATTR_RESERVED_SMEM_USED
	.align		4
.L_36:
        /*0020*/ 	.byte	0x01, 0x41
	.zero		2


	//----- nvinfo : EIATTR_SPARSE_MMA_MASK
	.align		4
        /*0024*/ 	.byte	0x03, 0x50
        /*0026*/ 	.short	0x0000


	//----- nvinfo : EIATTR_TCGEN05_1CTA_USED
	.align		4
        /*0028*/ 	.byte	0x01, 0x51
	.zero		2


	//----- nvinfo : EIATTR_MAXREG_COUNT
	.align		4
        /*002c*/ 	.byte	0x03, 0x1b
        /*002e*/ 	.short	0x00ff


	//----- nvinfo : EIATTR_NUM_BARRIERS
	.align		4
        /*0030*/ 	.byte	0x02, 0x4c
        /*0032*/ 	.byte	0x07
	.zero		1


	//----- nvinfo : EIATTR_EXTERNS
	.align		4
        /*0034*/ 	.byte	0x04, 0x0f
        /*0036*/ 	.short	(.L_38 - .L_37)


	//   ....[0]....
	.align		4
.L_37:
        /*0038*/ 	.word	index@(__assertfail)


	//----- nvinfo : EIATTR_MERCURY_ISA_VERSION
	.align		4
.L_38:
        /*003c*/ 	.byte	0x03, 0x5f
        /*003e*/ 	.short	0x0101


	//----- nvinfo : EIATTR_INT_WARP_WIDE_INSTR_OFFSETS
	.align		4
        /*0040*/ 	.byte	0x04, 0x31
        /*0042*/ 	.short	(.L_40 - .L_39)


	//   ....[0]....
.L_39:
        /*0044*/ 	.word	0x00003be0


	//   ....[1]....
        /*0048*/ 	.word	0x00003c10


	//   ....[2]....
        /*004c*/ 	.word	0x00003c30


	//   ....[3]....
        /*0050*/ 	.word	0x00004800


	//   ....[4]....
        /*0054*/ 	.word	0x00004860


	//   ....[5]....
        /*0058*/ 	.word	0x00004950


	//   ....[6]....
        /*005c*/ 	.word	0x000049d0


	//   ....[7]....
        /*0060*/ 	.word	0x00004ad0


	//   ....[8]....
        /*0064*/ 	.word	0x00004b60


	//   ....[9]....
        /*0068*/ 	.word	0x00004c60


	//   ....[10]....
        /*006c*/ 	.word	0x00004d10


	//----- nvinfo : EIATTR_COOP_GROUP_MASK_REGIDS
	.align		4
.L_40:
        /*0070*/ 	.byte	0x04, 0x29
        /*0072*/ 	.short	(.L_42 - .L_41)


	//   ....[0]....
.L_41:
        /*0074*/ 	.word	0xffffffff


	//   ....[1]....
        /*0078*/ 	.word	0xffffffff


	//   ....[2]....
        /*007c*/ 	.word	0xffffffff


	//   ....[3]....
        /*0080*/ 	.word	0xffffffff


	//   ....[4]....
        /*0084*/ 	.word	0xffffffff


	//   ....[5]....
        /*0088*/ 	.word	0xffffffff


	//   ....[6]....
        /*008c*/ 	.word	0xffffffff


	//   ....[7]....
        /*0090*/ 	.word	0xffffffff


	//   ....[8]....
        /*0094*/ 	.word	0xffffffff


	//   ....[9]....
        /*0098*/ 	.word	0xffffffff


	//   ....[10]....
        /*009c*/ 	.word	0xffffffff


	//   ....[11]....
        /*00a0*/ 	.word	0xffffffff


	//   ....[12]....
        /*00a4*/ 	.word	0xffffffff


	//   ....[13]....
        /*00a8*/ 	.word	0xffffffff


	//----- nvinfo : EIATTR_COOP_GROUP_INSTR_OFFSETS
	.align		4
.L_42:
        /*00ac*/ 	.byte	0x04, 0x28
        /*00ae*/ 	.short	(.L_44 - .L_43)


	//   ....[0]....
.L_43:
        /*00b0*/ 	.word	0x00000080


	//   ....[1]....
        /*00b4*/ 	.word	0x000004f0


	//   ....[2]....
        /*00b8*/ 	.word	0x00000690


	//   ....[3]....
        /*00bc*/ 	.word	0x00000830


	//   ....[4]....
        /*00c0*/ 	.word	0x00000930


	//   ....[5]....
        /*00c4*/ 	.word	0x00000aa0


	//   ....[6]....
        /*00c8*/ 	.word	0x00000c40


	//   ....[7]....
        /*00cc*/ 	.word	0x00000df0


	//   ....[8]....
        /*00d0*/ 	.word	0x00001ff0


	//   ....[9]....
        /*00d4*/ 	.word	0x00002eb0


	//   ....[10]....
        /*00d8*/ 	.word	0x000030c0


	//   ....[11]....
        /*00dc*/ 	.word	0x000030f0


	//   ....[12]....
        /*00e0*/ 	.word	0x00003ac0


	//   ....[13]....
        /*00e4*/ 	.word	0x00003cf0


	//----- nvinfo : EIATTR_VRC_CTA_INIT_COUNT
	.align		4
.L_44:
        /*00e8*/ 	.byte	0x02, 0x4a
        /*00ea*/ 	.byte	0x80
	.zero		1


	//----- nvinfo : EIATTR_SYSCALL_OFFSETS
	.align		4
        /*00ec*/ 	.byte	0x04, 0x46
        /*00ee*/ 	.short	(.L_46 - .L_45)


	//   ....[0]....
.L_45:
        /*00f0*/ 	.word	0x000059a0


	//   ....[1]....
        /*00f4*/ 	.word	0x00005ae0


	//   ....[2]....
        /*00f8*/ 	.word	0x00006310


	//   ....[3]....
        /*00fc*/ 	.word	0x000070b0


	//   ....[4]....
        /*0100*/ 	.word	0x00007e00


	//   ....[5]....
        /*0104*/ 	.word	0x00008b70


	//----- nvinfo : EIATTR_MBARRIER_INSTR_OFFSETS
	.align		4
.L_46:
        /*0108*/ 	.byte	0x04, 0x39
        /*010a*/ 	.short	(.L_48 - .L_47)


	//   ....[0]....
.L_47:
        /*010c*/ 	.word	0x00000600
        /*0110*/ 	.word	0x000000ff
        /*0114*/ 	.word	0x00000000
        /*0118*/ 	.short	0x0100
        /*011a*/ 	.byte	0x04
	.zero		1


	//   ....[1]....
        /*011c*/ 	.word	0x00000610
        /*0120*/ 	.word	0x000000ff
        /*0124*/ 	.word	0x00000020
        /*0128*/ 	.short	0x0100
        /*012a*/ 	.byte	0x04
	.zero		1


	//   ....[2]....
        /*012c*/ 	.word	0x00000620
        /*0130*/ 	.word	0x000000ff
        /*0134*/ 	.word	0x00000008
        /*0138*/ 	.short	0x0100
        /*013a*/ 	.byte	0x04
	.zero		1


	//   ....[3]....
        /*013c*/ 	.word	0x00000630
        /*0140*/ 	.word	0x000000ff
        /*0144*/ 	.word	0x00000028
        /*0148*/ 	.short	0x0100
        /*014a*/ 	.byte	0x04
	.zero		1


	//   ....[4]....
        /*014c*/ 	.word	0x00000640
        /*0150*/ 	.word	0x000000ff
        /*0154*/ 	.word	0x00000010
        /*0158*/ 	.short	0x0100
        /*015a*/ 	.byte	0x04
	.zero		1


	//   ....[5]....
        /*015c*/ 	.word	0x00000650
        /*0160*/ 	.word	0x000000ff
        /*0164*/ 	.word	0x00000030
        /*0168*/ 	.short	0x0100
        /*016a*/ 	.byte	0x04
	.zero		1


	//   ....[6]....
        /*016c*/ 	.word	0x00000660
        /*0170*/ 	.word	0x000000ff
        /*0174*/ 	.word	0x00000018
        /*0178*/ 	.short	0x0100
        /*017a*/ 	.byte	0x04
	.zero		1


	//   ....[7]....
        /*017c*/ 	.word	0x00000670
        /*0180*/ 	.word	0x000000ff
        /*0184*/ 	.word	0x00000038
        /*0188*/ 	.short	0x0100
        /*018a*/ 	.byte	0x04
	.zero		1


	//   ....[8]....
        /*018c*/ 	.word	0x000007a0
        /*0190*/ 	.word	0x000000ff
        /*0194*/ 	.word	0x00000040
        /*0198*/ 	.short	0x0100
        /*019a*/ 	.byte	0x04
	.zero		1


	//   ....[9]....
        /*019c*/ 	.word	0x000007b0
        /*01a0*/ 	.word	0x000000ff
        /*01a4*/ 	.word	0x00000060
        /*01a8*/ 	.short	0x0100
        /*01aa*/ 	.byte	0x04
	.zero		1


	//   ....[10]....
        /*01ac*/ 	.word	0x000007c0
        /*01b0*/ 	.word	0x000000ff
        /*01b4*/ 	.word	0x00000048
        /*01b8*/ 	.short	0x0100
        /*01ba*/ 	.byte	0x04
	.zero		1


	//   ....[11]....
        /*01bc*/ 	.word	0x000007d0
        /*01c0*/ 	.word	0x000000ff
        /*01c4*/ 	.word	0x00000068
        /*01c8*/ 	.short	0x0100
        /*01ca*/ 	.byte	0x04
	.zero		1


	//   ....[12]....
        /*01cc*/ 	.word	0x000007e0
        /*01d0*/ 	.word	0x000000ff
        /*01d4*/ 	.word	0x00000050
        /*01d8*/ 	.short	0x0100
        /*01da*/ 	.byte	0x04
	.zero		1


	//   ....[13]....
        /*01dc*/ 	.word	0x000007f0
        /*01e0*/ 	.word	0x000000ff
        /*01e4*/ 	.word	0x00000070
        /*01e8*/ 	.short	0x0100
        /*01ea*/ 	.byte	0x04
	.zero		1


	//   ....[14]....
        /*01ec*/ 	.word	0x00000800
        /*01f0*/ 	.word	0x000000ff
        /*01f4*/ 	.word	0x00000058
        /*01f8*/ 	.short	0x0100
        /*01fa*/ 	.byte	0x04
	.zero		1


	//   ....[15]....
        /*01fc*/ 	.word	0x00000810
        /*0200*/ 	.word	0x000000ff
        /*0204*/ 	.word	0x00000078
        /*0208*/ 	.short	0x0100
        /*020a*/ 	.byte	0x04
	.zero		1


	//   ....[16]....
        /*020c*/ 	.word	0x00000900
        /*0210*/ 	.word	0x000000ff
        /*0214*/ 	.word	0x00000080
        /*0218*/ 	.short	0x0100
        /*021a*/ 	.byte	0x06
	.zero		1


	//   ....[17]....
        /*021c*/ 	.word	0x00000910
        /*0220*/ 	.word	0x000000ff
        /*0224*/ 	.word	0x00000088
        /*0228*/ 	.short	0x0100
        /*022a*/ 	.byte	0x06
	.zero		1


	//   ....[18]....
        /*022c*/ 	.word	0x00000a50
        /*0230*/ 	.word	0x000000ff
        /*0234*/ 	.word	0x00000090
        /*0238*/ 	.short	0x0100
        /*023a*/ 	.byte	0x06
	.zero		1


	//   ....[19]....
        /*023c*/ 	.word	0x00000a60
        /*0240*/ 	.word	0x000000ff
        /*0244*/ 	.word	0x000000a0
        /*0248*/ 	.short	0x0100
        /*024a*/ 	.byte	0x06
	.zero		1


	//   ....[20]....
        /*024c*/ 	.word	0x00000a70
        /*0250*/ 	.word	0x000000ff
        /*0254*/ 	.word	0x00000098
        /*0258*/ 	.short	0x0100
        /*025a*/ 	.byte	0x06
	.zero		1


	//   ....[21]....
        /*025c*/ 	.word	0x00000a80
        /*0260*/ 	.word	0x000000ff
        /*0264*/ 	.word	0x000000a8
        /*0268*/ 	.short	0x0100
        /*026a*/ 	.byte	0x06
	.zero		1


	//   ....[22]....
        /*026c*/ 	.word	0x00000bb0
        /*0270*/ 	.word	0x000000ff
        /*0274*/ 	.word	0x000000b0
        /*0278*/ 	.short	0x0100
        /*027a*/ 	.byte	0x04
	.zero		1


	//   ....[23]....
        /*027c*/ 	.word	0x00000bc0
        /*0280*/ 	.word	0x000000ff
        /*0284*/ 	.word	0x000000d0
        /*0288*/ 	.short	0x0100
        /*028a*/ 	.byte	0x04
	.zero		1


	//   ....[24]....
        /*028c*/ 	.word	0x00000bd0
        /*0290*/ 	.word	0x000000ff
        /*0294*/ 	.word	0x000000b8
        /*0298*/ 	.short	0x0100
        /*029a*/ 	.byte	0x04
	.zero		1


	//   ....[25]....
        /*029c*/ 	.word	0x00000be0
        /*02a0*/ 	.word	0x000000ff
        /*02a4*/ 	.word	0x000000d8
        /*02a8*/ 	.short	0x0100
        /*02aa*/ 	.byte	0x04
	.zero		1


	//   ....[26]....
        /*02ac*/ 	.word	0x00000bf0
        /*02b0*/ 	.word	0x000000ff
        /*02b4*/ 	.word	0x000000c0
        /*02b8*/ 	.short	0x0100
        /*02ba*/ 	.byte	0x04
	.zero		1


	//   ....[27]....
        /*02bc*/ 	.word	0x00000c00
        /*02c0*/ 	.word	0x000000ff
        /*02c4*/ 	.word	0x000000e0
        /*02c8*/ 	.short	0x0100
        /*02ca*/ 	.byte	0x04
	.zero		1


	//   ....[28]....
        /*02cc*/ 	.word	0x00000c10
        /*02d0*/ 	.word	0x000000ff
        /*02d4*/ 	.word	0x000000c8
        /*02d8*/ 	.short	0x0100
        /*02da*/ 	.byte	0x04
	.zero		1


	//   ....[29]....
        /*02dc*/ 	.word	0x00000c20
        /*02e0*/ 	.word	0x000000ff
        /*02e4*/ 	.word	0x000000e8
        /*02e8*/ 	.short	0x0100
        /*02ea*/ 	.byte	0x04
	.zero		1


	//   ....[30]....
        /*02ec*/ 	.word	0x00000d10
        /*02f0*/ 	.word	0x000000ff
        /*02f4*/ 	.word	0x000000f0
        /*02f8*/ 	.short	0x0100
        /*02fa*/ 	.byte	0x04
	.zero		1


	//   ....[31]....
        /*02fc*/ 	.word	0x00000d20
        /*0300*/ 	.word	0x000000ff
        /*0304*/ 	.word	0x00000100
        /*0308*/ 	.short	0x0100
        /*030a*/ 	.byte	0x04
	.zero		1


	//   ....[32]....
        /*030c*/ 	.word	0x00000d30
        /*0310*/ 	.word	0x000000ff
        /*0314*/ 	.word	0x000000f8
        /*0318*/ 	.short	0x0100
        /*031a*/ 	.byte	0x04
	.zero		1


	//   ....[33]....
        /*031c*/ 	.word	0x00000d40
        /*0320*/ 	.word	0x000000ff
        /*0324*/ 	.word	0x00000108
        /*0328*/ 	.short	0x0100
        /*032a*/ 	.byte	0x04
	.zero		1


	//   ....[34]....
        /*032c*/ 	.word	0x00001870
        /*0330*/ 	.word	0x00000000
        /*0334*/ 	.word	0x00000100
        /*0338*/ 	.short	0x010a
        /*033a*/ 	.byte	0xff
	.zero		1


	//   ....[35]....
        /*033c*/ 	.word	0x000018a0
        /*0340*/ 	.word	0x00000000
        /*0344*/ 	.word	0x000000f0
        /*0348*/ 	.short	0x0101
        /*034a*/ 	.byte	0xff
	.zero		1


	//   ....[36]....
        /*034c*/ 	.word	0x00001970
        /*0350*/ 	.word	0x000000ff
        /*0354*/ 	.word	0x00000020
        /*0358*/ 	.short	0x010a
        /*035a*/ 	.byte	0x04
	.zero		1


	//   ....[37]....
        /*035c*/ 	.word	0x000019f0
        /*0360*/ 	.word	0x000000ff
        /*0364*/ 	.word	0x00000020
        /*0368*/ 	.short	0x010a
        /*036a*/ 	.byte	0x21
	.zero		1


	//   ....[38]....
        /*036c*/ 	.word	0x00001b80
        /*0370*/ 	.word	0x000000ff
        /*0374*/ 	.word	0x00000020
        /*0378*/ 	.short	0x010a
        /*037a*/ 	.byte	0x08
	.zero		1


	//   ....[39]....
        /*037c*/ 	.word	0x00001ca0
        /*0380*/ 	.word	0x000000ff
        /*0384*/ 	.word	0x00000088
        /*0388*/ 	.short	0x0101
        /*038a*/ 	.byte	0x06
	.zero		1


	//   ....[40]....
        /*038c*/ 	.word	0x00001cc0
        /*0390*/ 	.word	0x000000ff
        /*0394*/ 	.word	0x00000020
        /*0398*/ 	.short	0x010a
        /*039a*/ 	.byte	0x04
	.zero		1


	//   ....[41]....
        /*039c*/ 	.word	0x00001d40
        /*03a0*/ 	.word	0x000000ff
        /*03a4*/ 	.word	0x00000020
        /*03a8*/ 	.short	0x010a
        /*03aa*/ 	.byte	0x11
	.zero		1


	//   ....[42]....
        /*03ac*/ 	.word	0x00001f50
        /*03b0*/ 	.word	0x000000ff
        /*03b4*/ 	.word	0x00000020
        /*03b8*/ 	.short	0x010a
        /*03ba*/ 	.byte	0x07
	.zero		1


	//   ....[43]....
        /*03bc*/ 	.word	0x00002020
        /*03c0*/ 	.word	0x00000003
        /*03c4*/ 	.word	0x00000090
        /*03c8*/ 	.short	0x010a
        /*03ca*/ 	.byte	0xff
	.zero		1


	//   ....[44]....
        /*03cc*/ 	.word	0x00002170
        /*03d0*/ 	.word	0x00000000
        /*03d4*/ 	.word	0x00000000
        /*03d8*/ 	.short	0x0101
        /*03da*/ 	.byte	0xff
	.zero		1


	//   ....[45]....
        /*03dc*/ 	.word	0x00002730
        /*03e0*/ 	.word	0x000000ff
        /*03e4*/ 	.word	0x00000000
        /*03e8*/ 	.short	0x010a
        /*03ea*/ 	.byte	0x04
	.zero		1


	//   ....[46]....
        /*03ec*/ 	.word	0x000027c0
        /*03f0*/ 	.word	0x000000ff
        /*03f4*/ 	.word	0x00000000
        /*03f8*/ 	.short	0x010a
        /*03fa*/ 	.byte	0x05
	.zero		1


	//   ....[47]....
        /*03fc*/ 	.word	0x00002850
        /*0400*/ 	.word	0x000000ff
        /*0404*/ 	.word	0x00000000
        /*0408*/ 	.short	0x010a
        /*040a*/ 	.byte	0x05
	.zero		1


	//   ....[48]....
        /*040c*/ 	.word	0x000028f0
        /*0410*/ 	.word	0x00000000
        /*0414*/ 	.word	0x00000000
        /*0418*/ 	.short	0x010a
        /*041a*/ 	.byte	0xff
	.zero		1


	//   ....[49]....
        /*041c*/ 	.word	0x00002a10
        /*0420*/ 	.word	0x00000002
        /*0424*/ 	.word	0x000000f0
        /*0428*/ 	.short	0x010a
        /*042a*/ 	.byte	0xff
	.zero		1


	//   ....[50]....
        /*042c*/ 	.word	0x00002a80
        /*0430*/ 	.word	0x00000002
        /*0434*/ 	.word	0x00000000
        /*0438*/ 	.short	0x0101
        /*043a*/ 	.byte	0xff
	.zero		1


	//   ....[51]....
        /*043c*/ 	.word	0x00002aa0
        /*0440*/ 	.word	0x000000ff
        /*0444*/ 	.word	0x000000a0
        /*0448*/ 	.short	0x010a
        /*044a*/ 	.byte	0x04
	.zero		1


	//   ....[52]....
        /*044c*/ 	.word	0x00002bc0
        /*0450*/ 	.word	0x00000002
        /*0454*/ 	.word	0x00000090
        /*0458*/ 	.short	0x010a
        /*045a*/ 	.byte	0xff
	.zero		1


	//   ....[53]....
        /*045c*/ 	.word	0x00002cc0
        /*0460*/ 	.word	0x00000002
        /*0464*/ 	.word	0x00000000
        /*0468*/ 	.short	0x0101
        /*046a*/ 	.byte	0xff
	.zero		1


	//   ....[54]....
        /*046c*/ 	.word	0x00002d50
        /*0470*/ 	.word	0x000000ff
        /*0474*/ 	.word	0x000000a0
        /*0478*/ 	.short	0x0106
        /*047a*/ 	.byte	0x04
	.zero		1


	//   ....[55]....
        /*047c*/ 	.word	0x00002d70
        /*0480*/ 	.word	0x000000ff
        /*0484*/ 	.word	0x000000a0
        /*0488*/ 	.short	0x010a
        /*048a*/ 	.byte	0x04
	.zero		1


	//   ....[56]....
        /*048c*/ 	.word	0x00002e00
        /*0490*/ 	.word	0x000000ff
        /*0494*/ 	.word	0x000000a0
        /*0498*/ 	.short	0x0106
        /*049a*/ 	.byte	0x07
	.zero		1


	//   ....[57]....
        /*049c*/ 	.word	0x00002e40
        /*04a0*/ 	.word	0x00000000
        /*04a4*/ 	.word	0x000000a0
        /*04a8*/ 	.short	0x010a
        /*04aa*/ 	.byte	0xff
	.zero		1


	//   ....[58]....
        /*04ac*/ 	.word	0x00003350
        /*04b0*/ 	.word	0x00000000
        /*04b4*/ 	.word	0x00000090
        /*04b8*/ 	.short	0x010a
        /*04ba*/ 	.byte	0xff
	.zero		1


	//   ....[59]....
        /*04bc*/ 	.word	0x00003450
        /*04c0*/ 	.word	0x00000003
        /*04c4*/ 	.word	0x00000000
        /*04c8*/ 	.short	0x0101
        /*04ca*/ 	.byte	0xff
	.zero		1


	//   ....[60]....
        /*04cc*/ 	.word	0x00003460
        /*04d0*/ 	.word	0x000000ff
        /*04d4*/ 	.word	0x00000000
        /*04d8*/ 	.short	0x010a
        /*04da*/ 	.byte	0x04
	.zero		1


	//   ....[61]....
        /*04dc*/ 	.word	0x000034e0
        /*04e0*/ 	.word	0x000000ff
        /*04e4*/ 	.word	0x000000d0
        /*04e8*/ 	.short	0x010a
        /*04ea*/ 	.byte	0x17
	.zero		1


	//   ....[62]....
        /*04ec*/ 	.word	0x000035c0
        /*04f0*/ 	.word	0x000000ff
        /*04f4*/ 	.word	0x00000000
        /*04f8*/ 	.short	0x010a
        /*04fa*/ 	.byte	0x05
	.zero		1


	//   ....[63]....
        /*04fc*/ 	.word	0x00003700
        /*0500*/ 	.word	0x000000ff
        /*0504*/ 	.word	0x00000000
        /*0508*/ 	.short	0x010a
        /*050a*/ 	.byte	0x04
	.zero		1


	//   ....[64]....
        /*050c*/ 	.word	0x000038f0
        /*0510*/ 	.word	0x000000ff
        /*0514*/ 	.word	0x00000000
        /*0518*/ 	.short	0x010a
        /*051a*/ 	.byte	0x04
	.zero		1


	//   ....[65]....
        /*051c*/ 	.word	0x00003980
        /*0520*/ 	.word	0x000000ff
        /*0524*/ 	.word	0x00000000
        /*0528*/ 	.short	0x010a
        /*052a*/ 	.byte	0x05
	.zero		1


	//   ....[66]....
        /*052c*/ 	.word	0x00003a10
        /*0530*/ 	.word	0x000000ff
        /*0534*/ 	.word	0x00000000
        /*0538*/ 	.short	0x010a
        /*053a*/ 	.byte	0x05
	.zero		1


	//   ....[67]....
        /*053c*/ 	.word	0x00003aa0
        /*0540*/ 	.word	0x000000ff
        /*0544*/ 	.word	0x00000000
        /*0548*/ 	.short	0x010a
        /*054a*/ 	.byte	0x04
	.zero		1


	//   ....[68]....
        /*054c*/ 	.word	0x00003fc0
        /*0550*/ 	.word	0x00000008
        /*0554*/ 	.word	0x00000090
        /*0558*/ 	.short	0x010a
        /*055a*/ 	.byte	0xff
	.zero		1


	//   ....[69]....
        /*055c*/ 	.word	0x00004130
        /*0560*/ 	.word	0x00000000
        /*0564*/ 	.word	0x00000000
        /*0568*/ 	.short	0x0101
        /*056a*/ 	.byte	0xff
	.zero		1


	//   ....[70]....
        /*056c*/ 	.word	0x00004610
        /*0570*/ 	.word	0x000000ff
        /*0574*/ 	.word	0x00000088
        /*0578*/ 	.short	0x010a
        /*057a*/ 	.byte	0x15
	.zero		1


	//   ....[71]....
        /*057c*/ 	.word	0x000047a0
        /*0580*/ 	.word	0x000000ff
        /*0584*/ 	.word	0x00000060
        /*0588*/ 	.short	0x010a
        /*058a*/ 	.byte	0x15
	.zero		1


	//   ....[72]....
        /*058c*/ 	.word	0x000048f0
        /*0590*/ 	.word	0x000000ff
        /*0594*/ 	.word	0x00000040
        /*0598*/ 	.short	0x010b
        /*059a*/ 	.byte	0x15
	.zero		1


	//   ....[73]....
        /*059c*/ 	.word	0x00004910
        /*05a0*/ 	.word	0x000000ff
        /*05a4*/ 	.word	0x00000000
        /*05a8*/ 	.short	0x0101
        /*05aa*/ 	.byte	0x04
	.zero		1


	//   ....[74]....
        /*05ac*/ 	.word	0x00004920
        /*05b0*/ 	.word	0x000000ff
        /*05b4*/ 	.word	0x00000068
        /*05b8*/ 	.short	0x010a
        /*05ba*/ 	.byte	0x15
	.zero		1


	//   ....[75]....
        /*05bc*/ 	.word	0x00004a70
        /*05c0*/ 	.word	0x000000ff
        /*05c4*/ 	.word	0x00000048
        /*05c8*/ 	.short	0x010b
        /*05ca*/ 	.byte	0x15
	.zero		1


	//   ....[76]....
        /*05cc*/ 	.word	0x00004a90
        /*05d0*/ 	.word	0x000000ff
        /*05d4*/ 	.word	0x00000000
        /*05d8*/ 	.short	0x0101
        /*05da*/ 	.byte	0x04
	.zero		1


	//   ....[77]....
        /*05dc*/ 	.word	0x00004aa0
        /*05e0*/ 	.word	0x000000ff
        /*05e4*/ 	.word	0x00000070
        /*05e8*/ 	.short	0x010a
        /*05ea*/ 	.byte	0x15
	.zero		1


	//   ....[78]....
        /*05ec*/ 	.word	0x00004c00
        /*05f0*/ 	.word	0x000000ff
        /*05f4*/ 	.word	0x00000050
        /*05f8*/ 	.short	0x010b
        /*05fa*/ 	.byte	0x15
	.zero		1


	//   ....[79]....
        /*05fc*/ 	.word	0x00004c20
        /*0600*/ 	.word	0x000000ff
        /*0604*/ 	.word	0x00000000
        /*0608*/ 	.short	0x0101
        /*060a*/ 	.byte	0x04
	.zero		1


	//   ....[80]....
        /*060c*/ 	.word	0x00004c30
        /*0610*/ 	.word	0x000000ff
        /*0614*/ 	.word	0x00000078
        /*0618*/ 	.short	0x010a
        /*061a*/ 	.byte	0x15
	.zero		1


	//   ....[81]....
        /*061c*/ 	.word	0x00004e30
        /*0620*/ 	.word	0x000000ff
        /*0624*/ 	.word	0x00000058
        /*0628*/ 	.short	0x010b
        /*062a*/ 	.byte	0x15
	.zero		1


	//   ....[82]....
        /*062c*/ 	.word	0x00004e40
        /*0630*/ 	.word	0x000000ff
        /*0634*/ 	.word	0x00000000
        /*0638*/ 	.short	0x0101
        /*063a*/ 	.byte	0x2b
	.zero		1


	//   ....[83]....
        /*063c*/ 	.word	0x00004e70
        /*0640*/ 	.word	0x000000ff
        /*0644*/ 	.word	0x00000060
        /*0648*/ 	.short	0x010a
        /*064a*/ 	.byte	0x15
	.zero		1


	//   ....[84]....
        /*064c*/ 	.word	0x00004e90
        /*0650*/ 	.word	0x000000ff
        /*0654*/ 	.word	0x00000068
        /*0658*/ 	.short	0x010a
        /*065a*/ 	.byte	0x15
	.zero		1


	//   ....[85]....
        /*065c*/ 	.word	0x00004eb0
        /*0660*/ 	.word	0x000000ff
        /*0664*/ 	.word	0x00000070
        /*0668*/ 	.short	0x010a
        /*066a*/ 	.byte	0x15
	.zero		1


	//   ....[86]....
        /*066c*/ 	.word	0x00004ef0
        /*0670*/ 	.word	0x00000000
        /*0674*/ 	.word	0x00000078
        /*0678*/ 	.short	0x010a
        /*067a*/ 	.byte	0xff
	.zero		1


	//   ....[87]....
        /*067c*/ 	.word	0x00005230
        /*0680*/ 	.word	0x00000003
        /*0684*/ 	.word	0x00000090
        /*0688*/ 	.short	0x010a
        /*068a*/ 	.byte	0xff
	.zero		1


	//   ....[88]....
        /*068c*/ 	.word	0x000053b0
        /*0690*/ 	.word	0x00000000
        /*0694*/ 	.word	0x00000000
        /*0698*/ 	.short	0x0101
        /*069a*/ 	.byte	0xff
	.zero		1


	//   ....[89]....
        /*069c*/ 	.word	0x00005ed0
        /*06a0*/ 	.word	0x00000002
        /*06a4*/ 	.word	0x00000040
        /*06a8*/ 	.short	0x010a
        /*06aa*/ 	.byte	0xff
	.zero		1


	//   ....[90]....
        /*06ac*/ 	.word	0x00005f10
        /*06b0*/ 	.word	0x00000034
        /*06b4*/ 	.word	0x000000b0
        /*06b8*/ 	.short	0x010a
        /*06ba*/ 	.byte	0xff
	.zero		1


	//   ....[91]....
        /*06bc*/ 	.word	0x00006050
        /*06c0*/ 	.word	0x00000002
        /*06c4*/ 	.word	0x00000040
        /*06c8*/ 	.short	0x010a
        /*06ca*/ 	.byte	0xff
	.zero		1


	//   ....[92]....
        /*06cc*/ 	.word	0x00006170
        /*06d0*/ 	.word	0x00000000
        /*06d4*/ 	.word	0x00000000
        /*06d8*/ 	.short	0x0101
        /*06da*/ 	.byte	0xff
	.zero		1


	//   ....[93]....
        /*06dc*/ 	.word	0x000061f0
        /*06e0*/ 	.word	0x00000034
        /*06e4*/ 	.word	0x000000b0
        /*06e8*/ 	.short	0x010a
        /*06ea*/ 	.byte	0xff
	.zero		1


	//   ....[94]....
        /*06ec*/ 	.word	0x00006d60
        /*06f0*/ 	.word	0x00000000
        /*06f4*/ 	.word	0x00000040
        /*06f8*/ 	.short	0x010a
        /*06fa*/ 	.byte	0xff
	.zero		1


	//   ....[95]....
        /*06fc*/ 	.word	0x00006e10
        /*0700*/ 	.word	0x00000000
        /*0704*/ 	.word	0x00000040
        /*0708*/ 	.short	0x010a
        /*070a*/ 	.byte	0xff
	.zero		1


	//   ....[96]....
        /*070c*/ 	.word	0x00006f30
        /*0710*/ 	.word	0x00000000
        /*0714*/ 	.word	0x00000000
        /*0718*/ 	.short	0x0101
        /*071a*/ 	.byte	0xff
	.zero		1


	//   ....[97]....
        /*071c*/ 	.word	0x00007aa0
        /*0720*/ 	.word	0x00000000
        /*0724*/ 	.word	0x00000040
        /*0728*/ 	.short	0x010a
        /*072a*/ 	.byte	0xff
	.zero		1


	//   ....[98]....
        /*072c*/ 	.word	0x00007b50
        /*0730*/ 	.word	0x00000000
        /*0734*/ 	.word	0x00000040
        /*0738*/ 	.short	0x010a
        /*073a*/ 	.byte	0xff
	.zero		1


	//   ....[99]....
        /*073c*/ 	.word	0x00007c80
        /*0740*/ 	.word	0x00000000
        /*0744*/ 	.word	0x00000000
        /*0748*/ 	.short	0x0101
        /*074a*/ 	.byte	0xff
	.zero		1


	//   ....[100]....
        /*074c*/ 	.word	0x00008820
        /*0750*/ 	.word	0x00000000
        /*0754*/ 	.word	0x00000040
        /*0758*/ 	.short	0x010a
        /*075a*/ 	.byte	0xff
	.zero		1


	//   ....[101]....
        /*075c*/ 	.word	0x000088d0
        /*0760*/ 	.word	0x00000000
        /*0764*/ 	.word	0x00000040
        /*0768*/ 	.short	0x010a
        /*076a*/ 	.byte	0xff
	.zero		1


	//   ....[102]....
        /*076c*/ 	.word	0x000089f0
        /*0770*/ 	.word	0x00000000
        /*0774*/ 	.word	0x00000000
        /*0778*/ 	.short	0x0101
        /*077a*/ 	.byte	0xff
	.zero		1


	//   ....[103]....
        /*077c*/ 	.word	0x00008e00
        /*0780*/ 	.word	0x000000ff
        /*0784*/ 	.word	0x00000000
        /*0788*/ 	.short	0x0101
        /*078a*/ 	.byte	0x04
	.zero		1


	//   ....[104]....
        /*078c*/ 	.word	0x00009700
        /*0790*/ 	.word	0x00000000
        /*0794*/ 	.word	0x00000100
        /*0798*/ 	.short	0x010a
        /*079a*/ 	.byte	0xff
	.zero		1


	//   ....[105]....
        /*079c*/ 	.word	0x00009760
        /*07a0*/ 	.word	0x00000000
        /*07a4*/ 	.word	0x00000020
        /*07a8*/ 	.short	0x010a
        /*07aa*/ 	.byte	0xff
	.zero		1


	//   ....[106]....
        /*07ac*/ 	.word	0x000097c0
        /*07b0*/ 	.word	0x00000000
        /*07b4*/ 	.word	0x00000020
        /*07b8*/ 	.short	0x010a
        /*07ba*/ 	.byte	0xff
	.zero		1


	//   ....[107]....
        /*07bc*/ 	.word	0x00009810
        /*07c0*/ 	.word	0x00000003
        /*07c4*/ 	.word	0x00000090
        /*07c8*/ 	.short	0x010a
        /*07ca*/ 	.byte	0xff
	.zero		1


	//   ....[108]....
        /*07cc*/ 	.word	0x00009870
        /*07d0*/ 	.word	0x00000000
        /*07d4*/ 	.word	0x00000000
        /*07d8*/ 	.short	0x010a
        /*07da*/ 	.byte	0xff
	.zero		1


	//   ....[109]....
        /*07dc*/ 	.word	0x000098d0
        /*07e0*/ 	.word	0x00000000
        /*07e4*/ 	.word	0x00000000
        /*07e8*/ 	.short	0x010a
        /*07ea*/ 	.byte	0xff
	.zero		1


	//   ....[110]....
        /*07ec*/ 	.word	0x00009930
        /*07f0*/ 	.word	0x00000000
        /*07f4*/ 	.word	0x00000000
        /*07f8*/ 	.short	0x010a
        /*07fa*/ 	.byte	0xff
	.zero		1


	//   ....[111]....
        /*07fc*/ 	.word	0x00009980
        /*0800*/ 	.word	0x00000002
        /*0804*/ 	.word	0x000000f0
        /*0808*/ 	.short	0x010a
        /*080a*/ 	.byte	0xff
	.zero		1


	//   ....[112]....
        /*080c*/ 	.word	0x000099e0
        /*0810*/ 	.word	0x00000002
        /*0814*/ 	.word	0x000000a0
        /*0818*/ 	.short	0x010a
        /*081a*/ 	.byte	0xff
	.zero		1


	//   ....[113]....
        /*081c*/ 	.word	0x00009a30
        /*0820*/ 	.word	0x00000002
        /*0824*/ 	.word	0x00000090
        /*0828*/ 	.short	0x010a
        /*082a*/ 	.byte	0xff
	.zero		1


	//   ....[114]....
        /*082c*/ 	.word	0x00009a90
        /*0830*/ 	.word	0x00000000
        /*0834*/ 	.word	0x000000a0
        /*0838*/ 	.short	0x010a
        /*083a*/ 	.byte	0xff
	.zero		1


	//   ....[115]....
        /*083c*/ 	.word	0x00009ae0
        /*0840*/ 	.word	0x00000000
        /*0844*/ 	.word	0x00000090
        /*0848*/ 	.short	0x010a
        /*084a*/ 	.byte	0xff
	.zero		1


	//   ....[116]....
        /*084c*/ 	.word	0x00009b40
        /*0850*/ 	.word	0x00000002
        /*0854*/ 	.word	0x000000d0
        /*0858*/ 	.short	0x010a
        /*085a*/ 	.byte	0xff
	.zero		1


	//   ....[117]....
        /*085c*/ 	.word	0x00009ba0
        /*0860*/ 	.word	0x00000000
        /*0864*/ 	.word	0x00000000
        /*0868*/ 	.short	0x010a
        /*086a*/ 	.byte	0xff
	.zero		1


	//   ....[118]....
        /*086c*/ 	.word	0x00009c00
        /*0870*/ 	.word	0x00000000
        /*0874*/ 	.word	0x00000000
        /*0878*/ 	.short	0x010a
        /*087a*/ 	.byte	0xff
	.zero		1


	//   ....[119]....
        /*087c*/ 	.word	0x00009c60
        /*0880*/ 	.word	0x00000000
        /*0884*/ 	.word	0x00000000
        /*0888*/ 	.short	0x010a
        /*088a*/ 	.byte	0xff
	.zero		1


	//   ....[120]....
        /*088c*/ 	.word	0x00009cc0
        /*0890*/ 	.word	0x00000000
        /*0894*/ 	.word	0x00000000
        /*0898*/ 	.short	0x010a
        /*089a*/ 	.byte	0xff
	.zero		1


	//   ....[121]....
        /*089c*/ 	.word	0x00009d20
        /*08a0*/ 	.word	0x00000000
        /*08a4*/ 	.word	0x00000000
        /*08a8*/ 	.short	0x010a
        /*08aa*/ 	.byte	0xff
	.zero		1


	//   ....[122]....
        /*08ac*/ 	.word	0x00009d70
        /*08b0*/ 	.word	0x00000008
        /*08b4*/ 	.word	0x00000090
        /*08b8*/ 	.short	0x010a
        /*08ba*/ 	.byte	0xff
	.zero		1


	//   ....[123]....
        /*08bc*/ 	.word	0x00009dd0
        /*08c0*/ 	.word	0x00000000
        /*08c4*/ 	.word	0x00000088
        /*08c8*/ 	.short	0x010a
        /*08ca*/ 	.byte	0xff
	.zero		1


	//   ....[124]....
        /*08cc*/ 	.word	0x00009e30
        /*08d0*/ 	.word	0x00000000
        /*08d4*/ 	.word	0x00000060
        /*08d8*/ 	.short	0x010a
        /*08da*/ 	.byte	0xff
	.zero		1


	//   ....[125]....
        /*08dc*/ 	.word	0x00009e90
        /*08e0*/ 	.word	0x00000000
        /*08e4*/ 	.word	0x00000068
        /*08e8*/ 	.short	0x010a
        /*08ea*/ 	.byte	0xff
	.zero		1


	//   ....[126]....
        /*08ec*/ 	.word	0x00009ef0
        /*08f0*/ 	.word	0x00000000
        /*08f4*/ 	.word	0x00000070
        /*08f8*/ 	.short	0x010a
        /*08fa*/ 	.byte	0xff
	.zero		1


	//   ....[127]....
        /*08fc*/ 	.word	0x00009f50
        /*0900*/ 	.word	0x00000000
        /*0904*/ 	.word	0x00000078
        /*0908*/ 	.short	0x010a
        /*090a*/ 	.byte	0xff
	.zero		1


	//   ....[128]....
        /*090c*/ 	.word	0x00009fb0
        /*0910*/ 	.word	0x00000000
        /*0914*/ 	.word	0x00000060
        /*0918*/ 	.short	0x010a
        /*091a*/ 	.byte	0xff
	.zero		1


	//   ....[129]....
        /*091c*/ 	.word	0x0000a010
        /*0920*/ 	.word	0x00000000
        /*0924*/ 	.word	0x00000068
        /*0928*/ 	.short	0x010a
        /*092a*/ 	.byte	0xff
	.zero		1


	//   ....[130]....
        /*092c*/ 	.word	0x0000a070
        /*0930*/ 	.word	0x00000000
        /*0934*/ 	.word	0x00000070
        /*0938*/ 	.short	0x010a
        /*093a*/ 	.byte	0xff
	.zero		1


	//   ....[131]....
        /*093c*/ 	.word	0x0000a0c0
        /*0940*/ 	.word	0x00000003
        /*0944*/ 	.word	0x00000090
        /*0948*/ 	.short	0x010a
        /*094a*/ 	.byte	0xff
	.zero		1


	//   ....[132]....
        /*094c*/ 	.word	0x0000a110
        /*0950*/ 	.word	0x00000002
        /*0954*/ 	.word	0x00000040
        /*0958*/ 	.short	0x010a
        /*095a*/ 	.byte	0xff
	.zero		1


	//   ....[133]....
        /*095c*/ 	.word	0x0000a160
        /*0960*/ 	.word	0x00000034
        /*0964*/ 	.word	0x000000b0
        /*0968*/ 	.short	0x010a
        /*096a*/ 	.byte	0xff
	.zero		1


	//   ....[134]....
        /*096c*/ 	.word	0x0000a1b0
        /*0970*/ 	.word	0x00000000
        /*0974*/ 	.word	0x00000040
        /*0978*/ 	.short	0x010a
        /*097a*/ 	.byte	0xff
	.zero		1


	//   ....[135]....
        /*097c*/ 	.word	0x0000a200
        /*0980*/ 	.word	0x00000000
        /*0984*/ 	.word	0x00000040
        /*0988*/ 	.short	0x010a
        /*098a*/ 	.byte	0xff
	.zero		1


	//   ....[136]....
        /*098c*/ 	.word	0x0000a250
        /*0990*/ 	.word	0x00000000
        /*0994*/ 	.word	0x00000040
        /*0998*/ 	.short	0x010a
        /*099a*/ 	.byte	0xff
	.zero		1


	//----- nvinfo : EIATTR_NUM_MBARRIERS
	.align		4
.L_48:
        /*099c*/ 	.byte	0x03, 0x38
        /*099e*/ 	.short	0x0022


	//----- nvinfo : EIATTR_EXIT_INSTR_OFFSETS
	.align		4
        /*09a0*/ 	.byte	0x04, 0x1c
        /*09a2*/ 	.short	(.L_50 - .L_49)


	//   ....[0]....
.L_49:
        /*09a4*/ 	.word	0x00002920


	//   ....[1]....
        /*09a8*/ 	.word	0x00002e10


	//   ....[2]....
        /*09ac*/ 	.word	0x00002e70


	//   ....[3]....
        /*09b0*/ 	.word	0x00003d00


	//   ....[4]....
        /*09b4*/ 	.word	0x00004f20


	//   ....[5]....
        /*09b8*/ 	.word	0x00004f60


	//   ....[6]....
        /*09bc*/ 	.word	0x000096f0


	//----- nvinfo : EIATTR_MAX_THREADS
	.align		4
.L_50:
        /*09c0*/ 	.byte	0x04, 0x05
        /*09c2*/ 	.short	(.L_52 - .L_51)
.L_51:
        /*09c4*/ 	.word	0x00000100
        /*09c8*/ 	.word	0x00000001
        /*09cc*/ 	.word	0x00000001


	//----- nvinfo : EIATTR_CRS_STACK_SIZE
	.align		4
.L_52:
        /*09d0*/ 	.byte	0x04, 0x1e
        /*09d2*/ 	.short	(.L_54 - .L_53)
.L_53:
        /*09d4*/ 	.word	0x00000000


	//----- nvinfo : EIATTR_CBANK_PARAM_SIZE
	.align		4
.L_54:
        /*09d8*/ 	.byte	0x03, 0x19
        /*09da*/ 	.short	0x0800


	//----- nvinfo : EIATTR_PARAM_CBANK
	.align		4
        /*09dc*/ 	.byte	0x04, 0x0a
        /*09de*/ 	.short	(.L_56 - .L_55)
	.align		4
.L_55:
        /*09e0*/ 	.word	index@(.nv.constant0._ZN7cutlass13device_kernelINS_4gemm6kernel13GemmUniversalIN4cute5tupleIJiiiiEEENS1_10collective13CollectiveMmaINS1_35MainloopSm100TmaUmmaWarpSpecializedILi4ELi2ELi4ENS5_IJNS4_1CILi2EEENSA_ILi1EEESC_EEEEENS5_IJNSA_ILi64EEENSA_ILi256EEESF_EEEaNS5_IJlSC_lEEEaSI_NS4_8TiledMMAINS4_8MMA_AtomIJNS4_15SM100_MMA_S8_SSIaaiLi64ELi256ELNS4_4UMMA5MajorE0ELSN_0ELNSM_8SaturateE0EEEEEENS4_6LayoutINS5_IJSC_SC_SC_EEENS5_IJNSA_ILi0EEEST_ST_EEEEENS5_IJNS4_10UnderscoreESW_SW_EEEEENS4_13SM90_TMA_LOADENS4_14ComposedLayoutINS4_7SwizzleILi2ELi4ELi3EEENS4_18smem_ptr_flag_bitsILi8EEENSR_INS5_IJNSA_ILi8EEESF_EEENS5_IJSF_SC_EEEEEEEvNS4_8identityENS4_23SM90_TMA_LOAD_MULTICASTES19_vS1A_EENS_8epilogue10collective18CollectiveEpilogueINS1D_23Sm100TmaWarpSpecializedILi4ELi2ELi32ELb0ELb0EEEJSH_NS5_IJNSR_ISF_SC_EES1I_EEEaSI_aSI_NS1D_6fusion15FusionCallbacksIS1H_NS1K_17LinearCombinationIaiaiLNS_15FloatRoundStyleE2EEESH_S1J_JEEENS4_5SM1004TMEM4LOAD26SM100_TMEM_LOAD_16dp32b32xESZ_S19_NS4_39AutoVectorizingCopyWithAssumedAlignmentILi128EEENS4_14SM90_TMA_STOREES19_S1V_S1V_EEEvvEEEEvNT_6ParamsE)
        /*09e4*/ 	.short	0x0380
        /*09e6*/ 	.short	0x0800


	//----- nvinfo : EIATTR_SW_WAR
	.align		4
.L_56:
        /*09e8*/ 	.byte	0x04, 0x36
        /*09ea*/ 	.short	(.L_58 - .L_57)
.L_57:
        /*09ec*/ 	.word	0x00000008
.L_58:


//--------------------- .nv.callgraph             --------------------------
	.section	.nv.callgraph,"",@"SHT_CUDA_CALLGRAPH"
	.align	4
	.sectionentsize	8
	.align		4
        /*0000*/ 	.word	0x00000000
	.align		4
        /*0004*/ 	.word	0xffffffff
	.align		4
        /*0008*/ 	.word	index@(_ZN7cutlass13device_kernelINS_4gemm6kernel13GemmUniversalIN4cute5tupleIJiiiiEEENS1_10collective13CollectiveMmaINS1_35MainloopSm100TmaUmmaWarpSpecializedILi4ELi2ELi4ENS5_IJNS4_1CILi2EEENSA_ILi1EEESC_EEEEENS5_IJNSA_ILi64EEENSA_ILi256EEESF_EEEaNS5_IJlSC_lEEEaSI_NS4_8TiledMMAINS4_8MMA_AtomIJNS4_15SM100_MMA_S8_SSIaaiLi64ELi256ELNS4_4UMMA5MajorE0ELSN_0ELNSM_8SaturateE0EEEEEENS4_6LayoutINS5_IJSC_SC_SC_EEENS5_IJNSA_ILi0EEEST_ST_EEEEENS5_IJNS4_10UnderscoreESW_SW_EEEEENS4_13SM90_TMA_LOADENS4_14ComposedLayoutINS4_7SwizzleILi2ELi4ELi3EEENS4_18smem_ptr_flag_bitsILi8EEENSR_INS5_IJNSA_ILi8EEESF_EEENS5_IJSF_SC_EEEEEEEvNS4_8identityENS4_23SM90_TMA_LOAD_MULTICASTES19_vS1A_EENS_8epilogue10collective18CollectiveEpilogueINS1D_23Sm100TmaWarpSpecializedILi4ELi2ELi32ELb0ELb0EEEJSH_NS5_IJNSR_ISF_SC_EES1I_EEEaSI_aSI_NS1D_6fusion15FusionCallbacksIS1H_NS1K_17LinearCombinationIaiaiLNS_15FloatRoundStyleE2EEESH_S1J_JEEENS4_5SM1004TMEM4LOAD26SM100_TMEM_LOAD_16dp32b32xESZ_S19_NS4_39AutoVectorizingCopyWithAssumedAlignmentILi128EEENS4_14SM90_TMA_STOREES19_S1V_S1V_EEEvvEEEEvNT_6ParamsE)
	.align		4
        /*000c*/ 	.word	index@(__assertfail)
	.align		4
        /*0010*/ 	.word	0x00000000
	.align		4
        /*0014*/ 	.word	0xfffffffe
	.align		4
        /*0018*/ 	.word	0x00000000
	.align		4
        /*001c*/ 	.word	0xfffffffd
	.align		4
        /*0020*/ 	.word	0x00000000
	.align		4
        /*0024*/ 	.word	0xfffffffc


//--------------------- .nv.constant4             --------------------------
	.section	.nv.constant4,"a",@progbits
	.align	8
	.align		8
.nv.constant4:
        /*0000*/ 	.dword	__assertfail
	.align		8
        /*0008*/ 	.dword	__unnamed_1
	.align		8
        /*0010*/ 	.dword	__unnamed_2
	.align		8
        /*0018*/ 	.dword	__unnamed_3
	.align		8
        /*0020*/ 	.dword	_ZN40_INTERNAL_659de921_4_k_cu_8aa755e3_113554cuda3std3__45__cpo5beginE
	.align		8
        /*0028*/ 	.dword	_ZN40_INTERNAL_659de921_4_k_cu_8aa755e3_113554cuda3std3__45__cpo3endE
	.align		8
        /*0030*/ 	.dword	_ZN40_INTERNAL_659de921_4_k_cu_8aa755e3_113554cuda3std3__45__cpo6cbeginE
	.align		8
        /*0038*/ 	.dword	_ZN40_INTERNAL_659de921_4_k_cu_8aa755e3_113554cuda3std3__45__cpo4cendE
	.align		8
        /*0040*/ 	.dword	_ZN40_INTERNAL_659de921_4_k_cu_8aa755e3_113554cuda3std3__442_GLOBAL__N__659de921_4_k_cu_8aa755e3_113556ignoreE
	.align		8
        /*0048*/ 	.dword	_ZN40_INTERNAL_659de921_4_k_cu_8aa755e3_113554cuda3std3__419piecewise_constructE
	.align		8
        /*0050*/ 	.dword	_ZN40_INTERNAL_659de921_4_k_cu_8aa755e3_113554cuda3std3__48in_placeE
	.align		8
        /*0058*/ 	.dword	_ZN40_INTERNAL_659de921_4_k_cu_8aa755e3_113554cuda3std6ranges3__45__cpo4swapE
	.align		8
        /*0060*/ 	.dword	_ZN40_INTERNAL_659de921_4_k_cu_8aa755e3_113554cuda3std6ranges3__45__cpo9iter_moveE
	.align		8
        /*0068*/ 	.dword	_ZN40_INTERNAL_659de921_4_k_cu_8aa755e3_113554cute7productE
	.align		8
        /*0070*/ 	.dword	_ZN40_INTERNAL_659de921_4_k_cu_8aa755e3_113554cute1_E
	.align		8
        /*0078*/ 	.dword	$str$25
	.align		8
        /*0080*/ 	.dword	$str$26
	.align		8
        /*0088*/ 	.dword	$str$27
	.align		8
        /*0090*/ 	.dword	$str$28


//--------------------- .text._ZN7cutlass13device_kernelINS_4gemm6kernel13GemmUniversalIN4cute5tupleIJiiiiEEENS1_10collective13CollectiveMmaINS1_35MainloopSm100TmaUmmaWarpSpecializedILi4ELi2ELi4ENS5_IJNS4_1CILi2EEENSA_ILi1EEESC_EEEEENS5_IJNSA_ILi64EEENSA_ILi256EEESF_EEEaNS5_IJlSC_lEEEaSI_NS4_8TiledMMAINS4_8MMA_AtomIJNS4_15SM100_MMA_S8_SSIaaiLi64ELi256ELNS4_4UMMA5MajorE0ELSN_0ELNSM_8SaturateE0EEEEEENS4_6LayoutINS5_IJSC_SC_SC_EEENS5_IJNSA_ILi0EEEST_ST_EEEEENS5_IJNS4_10UnderscoreESW_SW_EEEEENS4_13SM90_TMA_LOADENS4_14ComposedLayoutINS4_7SwizzleILi2ELi4ELi3EEENS4_18smem_ptr_flag_bitsILi8EEENSR_INS5_IJNSA_ILi8EEESF_EEENS5_IJSF_SC_EEEEEEEvNS4_8identityENS4_23SM90_TMA_LOAD_MULTICASTES19_vS1A_EENS_8epilogue10collective18CollectiveEpilogueINS1D_23Sm100TmaWarpSpecializedILi4ELi2ELi32ELb0ELb0EEEJSH_NS5_IJNSR_ISF_SC_EES1I_EEEaSI_aSI_NS1D_6fusion15FusionCallbacksIS1H_NS1K_17LinearCombinationIaiaiLNS_15FloatRoundStyleE2EEESH_S1J_JEEENS4_5SM1004TMEM4LOAD26SM100_TMEM_LOAD_16dp32b32xESZ_S19_NS4_39AutoVectorizingCopyWithAssumedAlignmentILi128EEENS4_14SM90_TMA_STOREES19_S1V_S1V_EEEvvEEEEvNT_6ParamsE --------------------------
	.section	.text._ZN7cutlass13device_kernelINS_4gemm6kernel13GemmUniversalIN4cute5tupleIJiiiiEEENS1_10collective13CollectiveMmaINS1_35MainloopSm100TmaUmmaWarpSpecializedILi4ELi2ELi4ENS5_IJNS4_1CILi2EEENSA_ILi1EEESC_EEEEENS5_IJNSA_ILi64EEENSA_ILi256EEESF_EEEaNS5_IJlSC_lEEEaSI_NS4_8TiledMMAINS4_8MMA_AtomIJNS4_15SM100_MMA_S8_SSIaaiLi64ELi256ELNS4_4UMMA5MajorE0ELSN_0ELNSM_8SaturateE0EEEEEENS4_6LayoutINS5_IJSC_SC_SC_EEENS5_IJNSA_ILi0EEEST_ST_EEEEENS5_IJNS4_10UnderscoreESW_SW_EEEEENS4_13SM90_TMA_LOADENS4_14ComposedLayoutINS4_7SwizzleILi2ELi4ELi3EEENS4_18smem_ptr_flag_bitsILi8EEENSR_INS5_IJNSA_ILi8EEESF_EEENS5_IJSF_SC_EEEEEEEvNS4_8identityENS4_23SM90_TMA_LOAD_MULTICASTES19_vS1A_EENS_8epilogue10collective18CollectiveEpilogueINS1D_23Sm100TmaWarpSpecializedILi4ELi2ELi32ELb0ELb0EEEJSH_NS5_IJNSR_ISF_SC_EES1I_EEEaSI_aSI_NS1D_6fusion15FusionCallbacksIS1H_NS1K_17LinearCombinationIaiaiLNS_15FloatRoundStyleE2EEESH_S1J_JEEENS4_5SM1004TMEM4LOAD26SM100_TMEM_LOAD_16dp32b32xESZ_S19_NS4_39AutoVectorizingCopyWithAssumedAlignmentILi128EEENS4_14SM90_TMA_STOREES19_S1V_S1V_EEEvvEEEEvNT_6ParamsE,"ax",@progbits
	.align	128
.text._ZN7cutlass13device_kernelINS_4gemm6kernel13GemmUniversalIN4cute5tupleIJiiiiEEENS1_10collective13CollectiveMmaINS1_35MainloopSm100TmaUmmaWarpSpecializedILi4ELi2ELi4ENS5_IJNS4_1CILi2EEENSA_ILi1EEESC_EEEEENS5_IJNSA_ILi64EEENSA_ILi256EEESF_EEEaNS5_IJlSC_lEEEaSI_NS4_8TiledMMAINS4_8MMA_AtomIJNS4_15SM100_MMA_S8_SSIaaiLi64ELi256ELNS4_4UMMA5MajorE0ELSN_0ELNSM_8SaturateE0EEEEEENS4_6LayoutINS5_IJSC_SC_SC_EEENS5_IJNSA_ILi0EEEST_ST_EEEEENS5_IJNS4_10UnderscoreESW_SW_EEEEENS4_13SM90_TMA_LOADENS4_14ComposedLayoutINS4_7SwizzleILi2ELi4ELi3EEENS4_18smem_ptr_flag_bitsILi8EEENSR_INS5_IJNSA_ILi8EEESF_EEENS5_IJSF_SC_EEEEEEEvNS4_8identityENS4_23SM90_TMA_LOAD_MULTICASTES19_vS1A_EENS_8epilogue10collective18CollectiveEpilogueINS1D_23Sm100TmaWarpSpecializedILi4ELi2ELi32ELb0ELb0EEEJSH_NS5_IJNSR_ISF_SC_EES1I_EEEaSI_aSI_NS1D_6fusion15FusionCallbacksIS1H_NS1K_17LinearCombinationIaiaiLNS_15FloatRoundStyleE2EEESH_S1J_JEEENS4_5SM1004TMEM4LOAD26SM100_TMEM_LOAD_16dp32b32xESZ_S19_NS4_39AutoVectorizingCopyWithAssumedAlignmentILi128EEENS4_14SM90_TMA_STOREES19_S1V_S1V_EEEvvEEEEvNT_6ParamsE:
        .type           _ZN7cutlass13device_kernelINS_4gemm6kernel13GemmUniversalIN4cute5tupleIJiiiiEEENS1_10collective13CollectiveMmaINS1_35MainloopSm100TmaUmmaWarpSpecializedILi4ELi2ELi4ENS5_IJNS4_1CILi2EEENSA_ILi1EEESC_EEEEENS5_IJNSA_ILi64EEENSA_ILi256EEESF_EEEaNS5_IJlSC_lEEEaSI_NS4_8TiledMMAINS4_8MMA_AtomIJNS4_15SM100_MMA_S8_SSIaaiLi64ELi256ELNS4_4UMMA5MajorE0ELSN_0ELNSM_8SaturateE0EEEEEENS4_6LayoutINS5_IJSC_SC_SC_EEENS5_IJNSA_ILi0EEEST_ST_EEEEENS5_IJNS4_10UnderscoreESW_SW_EEEEENS4_13SM90_TMA_LOADENS4_14ComposedLayoutINS4_7SwizzleILi2ELi4ELi3EEENS4_18smem_ptr_flag_bitsILi8EEENSR_INS5_IJNSA_ILi8EEESF_EEENS5_IJSF_SC_EEEEEEEvNS4_8identityENS4_23SM90_TMA_LOAD_MULTICASTES19_vS1A_EENS_8epilogue10collective18CollectiveEpilogueINS1D_23Sm100TmaWarpSpecializedILi4ELi2ELi32ELb0ELb0EEEJSH_NS5_IJNSR_ISF_SC_EES1I_EEEaSI_aSI_NS1D_6fusion15FusionCallbacksIS1H_NS1K_17LinearCombinationIaiaiLNS_15FloatRoundStyleE2EEESH_S1J_JEEENS4_5SM1004TMEM4LOAD26SM100_TMEM_LOAD_16dp32b32xESZ_S19_NS4_39AutoVectorizingCopyWithAssumedAlignmentILi128EEENS4_14SM90_TMA_STOREES19_S1V_S1V_EEEvvEEEEvNT_6ParamsE,@function
        .size           _ZN7cutlass13device_kernelINS_4gemm6kernel13GemmUniversalIN4cute5tupleIJiiiiEEENS1_10collective13CollectiveMmaINS1_35MainloopSm100TmaUmmaWarpSpecializedILi4ELi2ELi4ENS5_IJNS4_1CILi2EEENSA_ILi1EEESC_EEEEENS5_IJNSA_ILi64EEENSA_ILi256EEESF_EEEaNS5_IJlSC_lEEEaSI_NS4_8TiledMMAINS4_8MMA_AtomIJNS4_15SM100_MMA_S8_SSIaaiLi64ELi256ELNS4_4UMMA5MajorE0ELSN_0ELNSM_8SaturateE0EEEEEENS4_6LayoutINS5_IJSC_SC_SC_EEENS5_IJNSA_ILi0EEEST_ST_EEEEENS5_IJNS4_10UnderscoreESW_SW_EEEEENS4_13SM90_TMA_LOADENS4_14ComposedLayoutINS4_7SwizzleILi2ELi4ELi3EEENS4_18smem_ptr_flag_bitsILi8EEENSR_INS5_IJNSA_ILi8EEESF_EEENS5_IJSF_SC_EEEEEEEvNS4_8identityENS4_23SM90_TMA_LOAD_MULTICASTES19_vS1A_EENS_8epilogue10collective18CollectiveEpilogueINS1D_23Sm100TmaWarpSpecializedILi4ELi2ELi32ELb0ELb0EEEJSH_NS5_IJNSR_ISF_SC_EES1I_EEEaSI_aSI_NS1D_6fusion15FusionCallbacksIS1H_NS1K_17LinearCombinationIaiaiLNS_15FloatRoundStyleE2EEESH_S1J_JEEENS4_5SM1004TMEM4LOAD26SM100_TMEM_LOAD_16dp32b32xESZ_S19_NS4_39AutoVectorizingCopyWithAssumedAlignmentILi128EEENS4_14SM90_TMA_STOREES19_S1V_S1V_EEEvvEEEEvNT_6ParamsE,(.L_x_177 - _ZN7cutlass13device_kernelINS_4gemm6kernel13GemmUniversalIN4cute5tupleIJiiiiEEENS1_10collective13CollectiveMmaINS1_35MainloopSm100TmaUmmaWarpSpecializedILi4ELi2ELi4ENS5_IJNS4_1CILi2EEENSA_ILi1EEESC_EEEEENS5_IJNSA_ILi64EEENSA_ILi256EEESF_EEEaNS5_IJlSC_lEEEaSI_NS4_8TiledMMAINS4_8MMA_AtomIJNS4_15SM100_MMA_S8_SSIaaiLi64ELi256ELNS4_4UMMA5MajorE0ELSN_0ELNSM_8SaturateE0EEEEEENS4_6LayoutINS5_IJSC_SC_SC_EEENS5_IJNSA_ILi0EEEST_ST_EEEEENS5_IJNS4_10UnderscoreESW_SW_EEEEENS4_13SM90_TMA_LOADENS4_14ComposedLayoutINS4_7SwizzleILi2ELi4ELi3EEENS4_18smem_ptr_flag_bitsILi8EEENSR_INS5_IJNSA_ILi8EEESF_EEENS5_IJSF_SC_EEEEEEEvNS4_8identityENS4_23SM90_TMA_LOAD_MULTICASTES19_vS1A_EENS_8epilogue10collective18CollectiveEpilogueINS1D_23Sm100TmaWarpSpecializedILi4ELi2ELi32ELb0ELb0EEEJSH_NS5_IJNSR_ISF_SC_EES1I_EEEaSI_aSI_NS1D_6fusion15FusionCallbacksIS1H_NS1K_17LinearCombinationIaiaiLNS_15FloatRoundStyleE2EEESH_S1J_JEEENS4_5SM1004TMEM4LOAD26SM100_TMEM_LOAD_16dp32b32xESZ_S19_NS4_39AutoVectorizingCopyWithAssumedAlignmentILi128EEENS4_14SM90_TMA_STOREES19_S1V_S1V_EEEvvEEEEvNT_6ParamsE)
        .other          _ZN7cutlass13device_kernelINS_4gemm6kernel13GemmUniversalIN4cute5tupleIJiiiiEEENS1_10collective13CollectiveMmaINS1_35MainloopSm100TmaUmmaWarpSpecializedILi4ELi2ELi4ENS5_IJNS4_1CILi2EEENSA_ILi1EEESC_EEEEENS5_IJNSA_ILi64EEENSA_ILi256EEESF_EEEaNS5_IJlSC_lEEEaSI_NS4_8TiledMMAINS4_8MMA_AtomIJNS4_15SM100_MMA_S8_SSIaaiLi64ELi256ELNS4_4UMMA5MajorE0ELSN_0ELNSM_8SaturateE0EEEEEENS4_6LayoutINS5_IJSC_SC_SC_EEENS5_IJNSA_ILi0EEEST_ST_EEEEENS5_IJNS4_10UnderscoreESW_SW_EEEEENS4_13SM90_TMA_LOADENS4_14ComposedLayoutINS4_7SwizzleILi2ELi4ELi3EEENS4_18smem_ptr_flag_bitsILi8EEENSR_INS5_IJNSA_ILi8EEESF_EEENS5_IJSF_SC_EEEEEEEvNS4_8identityENS4_23SM90_TMA_LOAD_MULTICASTES19_vS1A_EENS_8epilogue10collective18CollectiveEpilogueINS1D_23Sm100TmaWarpSpecializedILi4ELi2ELi32ELb0ELb0EEEJSH_NS5_IJNSR_ISF_SC_EES1I_EEEaSI_aSI_NS1D_6fusion15FusionCallbacksIS1H_NS1K_17LinearCombinationIaiaiLNS_15FloatRoundStyleE2EEESH_S1J_JEEENS4_5SM1004TMEM4LOAD26SM100_TMEM_LOAD_16dp32b32xESZ_S19_NS4_39AutoVectorizingCopyWithAssumedAlignmentILi128EEENS4_14SM90_TMA_STOREES19_S1V_S1V_EEEvvEEEEvNT_6ParamsE,@"STO_CUDA_ENTRY STV_DEFAULT"
_ZN7cutlass13device_kernelINS_4gemm6kernel13GemmUniversalIN4cute5tupleIJiiiiEEENS1_10collective13CollectiveMmaINS1_35MainloopSm100TmaUmmaWarpSpecializedILi4ELi2ELi4ENS5_IJNS4_1CILi2EEENSA_ILi1EEESC_EEEEENS5_IJNSA_ILi64EEENSA_ILi256EEESF_EEEaNS5_IJlSC_lEEEaSI_NS4_8TiledMMAINS4_8MMA_AtomIJNS4_15SM100_MMA_S8_SSIaaiLi64ELi256ELNS4_4UMMA5MajorE0ELSN_0ELNSM_8SaturateE0EEEEEENS4_6LayoutINS5_IJSC_SC_SC_EEENS5_IJNSA_ILi0EEEST_ST_EEEEENS5_IJNS4_10UnderscoreESW_SW_EEEEENS4_13SM90_TMA_LOADENS4_14ComposedLayoutINS4_7SwizzleILi2ELi4ELi3EEENS4_18smem_ptr_flag_bitsILi8EEENSR_INS5_IJNSA_ILi8EEESF_EEENS5_IJSF_SC_EEEEEEEvNS4_8identityENS4_23SM90_TMA_LOAD_MULTICASTES19_vS1A_EENS_8epilogue10collective18CollectiveEpilogueINS1D_23Sm100TmaWarpSpecializedILi4ELi2ELi32ELb0ELb0EEEJSH_NS5_IJNSR_ISF_SC_EES1I_EEEaSI_aSI_NS1D_6fusion15FusionCallbacksIS1H_NS1K_17LinearCombinationIaiaiLNS_15FloatRoundStyleE2EEESH_S1J_JEEENS4_5SM1004TMEM4LOAD26SM100_TMEM_LOAD_16dp32b32xESZ_S19_NS4_39AutoVectorizingCopyWithAssumedAlignmentILi128EEENS4_14SM90_TMA_STOREES19_S1V_S1V_EEEvvEEEEvNT_6ParamsE:
[----:B------:R-:W1:Y:S01]  /*0000*/  LDC R1, c[0x0][0x37c] ;  /* 0x0000df00ff017b82 */ /* 0x000e620000000800 */
[----:B------:R-:W2:Y:S01]  /*0010*/  S2R R85, SR_TID.X ;  /* 0x0000000000557919 */ /* 0x000ea20000002100 */
[----:B------:R-:W3:Y:S01]  /*0020*/  LDCU.64 UR8, c[0x0][0x890] ;  /* 0x00011200ff0877ac */ /* 0x000ee20008000a00 */
[----:B------:R-:W-:Y:S02]  /*0030*/  PRMT R74, RZ, 0x7610, R74 ;  /* 0x00007610ff4a7816 */ /* 0x000fe4000000004a */
[----:B------:R-:W-:Y:S01]  /*0040*/  ELECT P3, URZ, PT ;  /* 0x0000000000ff782f */ /* 0x000fe20003860000 */
[----:B---3--:R-:W-:-:S04]  /*0050*/  UISETP.NE.U32.AND UP0, UPT, UR8, URZ, UPT ;  /* 0x000000ff0800728c */ /* 0x008fc8000bf05070 */
[----:B------:R-:W-:Y:S01]  /*0060*/  UISETP.NE.AND.EX UP0, UPT, UR9, URZ, UPT, UP0 ;  /* 0x000000ff0900728c */ /* 0x000fe2000bf05300 */
[----:B--2---:R-:W-:-:S05]  /*0070*/  SHF.R.U32.HI R75, RZ, 0x5, R85 ;  /* 0x00000005ff4b7819 */ /* 0x004fca0000011655 */
[----:B------:R-:W2:Y:S02]  /*0080*/  SHFL.IDX PT, R0, R75, RZ, 0x1f ;  /* 0x00001fff4b007589 */ /* 0x000ea400000e0000 */
[----:B--2---:R-:W-:Y:S01]  /*0090*/  R2UR UR18, R0 ;  /* 0x00000000001272ca */ /* 0x004fe200000e0000 */
[----:B-1----:R-:W-:-:S14]  /*00a0*/  BRA.U UP0, `(.L_x_0) ;  /* 0x0000000100307547 */ /* 0x002fdc000b800000 */
[----:B------:R-:W1:Y:S02]  /*00b0*/  LDCU.64 UR4, c[0x0][0x888] ;  /* 0x00011100ff0477ac */ /* 0x000e640008000a00 */
[----:B-1----:R-:W-:-:S04]  /*00c0*/  UISETP.NE.U32.AND UP0, UPT, UR4, URZ, UPT ;  /* 0x000000ff0400728c */ /* 0x002fc8000bf05070 */
[----:B------:R-:W-:-:S09]  /*00d0*/  UISETP.NE.AND.EX UP0, UPT, UR5, URZ, UPT, UP0 ;  /* 0x000000ff0500728c */ /* 0x000fd2000bf05300 */
[----:B------:R-:W-:Y:S05]  /*00e0*/  BRA.U !UP0, `(.L_x_1) ;  /* 0x0000000108147547 */ /* 0x000fea000b800000 */
[----:B------:R-:W1:Y:S01]  /*00f0*/  LDC.64 R40, c[0x0][0x888] ;  /* 0x00022200ff287b82 */ /* 0x000e620000000a00 */
[----:B------:R-:W1:Y:S02]  /*0100*/  LDCU.64 UR4, c[0x0][0x358] ;  /* 0x00006b00ff0477ac */ /* 0x000e640008000a00 */
[----:B-1----:R1:W5:Y:S01]  /*0110*/  LDG.E R40, desc[UR4][R40.64] ;  /* 0x0000000428287981 */ /* 0x002362000c1e1900 */
[----:B------:R-:W-:Y:S01]  /*0120*/  HFMA2 R74, -RZ, RZ, 0, 5.9604644775390625e-08 ;  /* 0x00000001ff4a7431 */ /* 0x000fe200000001ff */
[----:B------:R-:W-:Y:S05]  /*0130*/  BRA `(.L_x_0) ;  /* 0x00000000000c7947 */ /* 0x000fea0003800000 */
.L_x_1:
[----:B------:R-:W1:Y:S01]  /*0140*/  LDCU UR4, c[0x0][0x880] ;  /* 0x00011000ff0477ac */ /* 0x000e620008000800 */
[----:B------:R-:W-:Y:S01]  /*0150*/  HFMA2 R74, -RZ, RZ, 0, 5.9604644775390625e-08 ;  /* 0x00000001ff4a7431 */ /* 0x000fe200000001ff */
[----:B-1----:R-:W-:-:S07]  /*0160*/  MOV R40, UR4 ;  /* 0x0000000400287c02 */ /* 0x002fce0008000f00 */
.L_x_0:
[----:B------:R-:W2:Y:S02]  /*0170*/  LDCU.64 UR4, c[0x0][0x8b0] ;  /* 0x00011600ff0477ac */ /* 0x000ea40008000a00 */
[----:B--2---:R-:W-:-:S04]  /*0180*/  UISETP.NE.U32.AND UP0, UPT, UR4, URZ, UPT ;  /* 0x000000ff0400728c */ /* 0x004fc8000bf05070 */
[----:B------:R-:W-:-:S09]  /*0190*/  UISETP.NE.AND.EX UP0, UPT, UR5, URZ, UPT, UP0 ;  /* 0x000000ff0500728c */ /* 0x000fd2000bf05300 */
[----:B------:R-:W-:Y:S05]  /*01a0*/  BRA.U UP0, `(.L_x_2) ;  /* 0x0000000100287547 */ /* 0x000fea000b800000 */
[----:B------:R-:W2:Y:S02]  /*01b0*/  LDCU.64 UR4, c[0x0][0x8a8] ;  /* 0x00011500ff0477ac */ /* 0x000ea40008000a00 */
[----:B--2---:R-:W-:-:S04]  /*01c0*/  UISETP.NE.U32.AND UP0, UPT, UR4, URZ, UPT ;  /* 0x000000ff0400728c */ /* 0x004fc8000bf05070 */
[----:B------:R-:W-:-:S09]  /*01d0*/  UISETP.NE.AND.EX UP0, UPT, UR5, URZ, UPT, UP0 ;  /* 0x000000ff0500728c */ /* 0x000fd2000bf05300 */
[----:B------:R-:W-:Y:S05]  /*01e0*/  BRA.U !UP0, `(.L_x_3) ;  /* 0x0000000108107547 */ /* 0x000fea000b800000 */
[----:B------:R-:W2:Y:S01]  /*01f0*/  LDC.64 R38, c[0x0][0x8a8] ;  /* 0x00022a00ff267b82 */ /* 0x000ea20000000a00 */
[----:B------:R-:W2:Y:S02]  /*0200*/  LDCU.64 UR4, c[0x0][0x358] ;  /* 0x00006b00ff0477ac */ /* 0x000ea40008000a00 */
[----:B--2---:R2:W5:Y:S01]  /*0210*/  LDG.E R38, desc[UR4][R38.64] ;  /* 0x0000000426267981 */ /* 0x004562000c1e1900 */
[----:B------:R-:W-:Y:S05]  /*0220*/  BRA `(.L_x_2) ;  /* 0x0000000000087947 */ /* 0x000fea0003800000 */
.L_x_3:
[----:B------:R-:W2:Y:S02]  /*0230*/  LDCU UR4, c[0x0][0x8a0] ;  /* 0x00011400ff0477ac */ /* 0x000ea40008000800 */
[----:B--2---:R-:W-:Y:S02]  /*0240*/  MOV R38, UR4 ;  /* 0x0000000400267c02 */ /* 0x004fe40008000f00 */
.L_x_2:
[----:B------:R-:W-:Y:S01]  /*0250*/  IMAD.U32 R0, RZ, RZ, UR18 ;  /* 0x00000012ff007e24 */ /* 0x000fe2000f8e00ff */
[----:B------:R-:W-:Y:S04]  /*0260*/  BSSY.RECONVERGENT B0, `(.L_x_4) ;  /* 0x000000c000007945 */ /* 0x000fe80003800200 */
[C---:B------:R-:W-:Y:S02]  /*0270*/  ISETP.NE.OR P1, PT, R0.reuse, 0x1, !P3 ;  /* 0x000000010000780c */ /* 0x040fe40005f25670 */
[----:B------:R-:W-:-:S11]  /*0280*/  ISETP.NE.OR P0, PT, R0, 0x3, !P3 ;  /* 0x000000030000780c */ /* 0x000fd60005f05670 */
[----:B------:R-:W-:Y:S05]  /*0290*/  @P1 BRA `(.L_x_5) ;  /* 0x0000000000201947 */ /* 0x000fea0003800000 */
[----:B------:R-:W3:Y:S02]  /*02a0*/  LDCU.64 UR4, c[0x0][0x348] ;  /* 0x00006900ff0477ac */ /* 0x000ee40008000a00 */
[----:B---3--:R-:W-:Y:S02]  /*02b0*/  UIADD3 UR6, UP1, UPT, UR4, 0x80, URZ ;  /* 0x0000008004067890 */ /* 0x008fe4000ff3e0ff */
[----:B------:R-:W-:Y:S02]  /*02c0*/  UIADD3 UR4, UP0, UPT, UR4, 0x180, URZ ;  /* 0x0000018004047890 */ /* 0x000fe4000ff1e0ff */
[----:B------:R-:W-:Y:S02]  /*02d0*/  UIADD3.X UR7, UPT, UPT, URZ, UR5, URZ, UP1, !UPT ;  /* 0x00000005ff077290 */ /* 0x000fe40008ffe4ff */
[----:B------:R-:W-:-:S07]  /*02e0*/  UIADD3.X UR5, UPT, UPT, URZ, UR5, URZ, UP0, !UPT ;  /* 0x00000005ff057290 */ /* 0x000fce00087fe4ff */
[----:B------:R3:W-:Y:S02]  /*02f0*/  UTMACCTL.PF [UR6] ;  /* 0x00000000060079b9 */ /* 0x0007e40008040000 */
[----:B------:R3:W-:Y:S02]  /*0300*/  UTMACCTL.PF [UR4] ;  /* 0x00000000040079b9 */ /* 0x0007e40008040000 */
[----:B---3--:R-:W-:Y:S01]  /*0310*/  NOP ;  /* 0x0000000000007918 */ /* 0x008fe20000000000 */
.L_x_5:
[----:B------:R-:W-:Y:S05]  /*0320*/  BSYNC.RECONVERGENT B0 ;  /* 0x0000000000007941 */ /* 0x000fea0003800200 */
.L_x_4:
[----:B------:R-:W-:Y:S04]  /*0330*/  BSSY.RECONVERGENT B0, `(.L_x_6) ;  /* 0x000000a000007945 */ /* 0x000fe80003800200 */
        /* <DEDUP_REMOVED lines=9> */
.L_x_7:
[----:B------:R-:W-:Y:S05]  /*03d0*/  BSYNC.RECONVERGENT B0 ;  /* 0x0000000000007941 */ /* 0x000fea0003800200 */
.L_x_6:
[----:B------:R-:W3:Y:S01]  /*03e0*/  LDCU.64 UR4, c[0x0][0x888] ;  /* 0x00011100ff0477ac */ /* 0x000ee20008000a00 */
[----:B------:R-:W-:Y:S02]  /*03f0*/  UISETP.EQ.U32.AND UP2, UPT, UR8, URZ, UPT ;  /* 0x000000ff0800728c */ /* 0x000fe4000bf42070 */
[----:B------:R-:W-:Y:S02]  /*0400*/  UPLOP3.LUT UP3, UPT, UPT, UPT, UPT, 0x80, 0x8 ;  /* 0x000000000008789c */ /* 0x000fe40003f6f070 */
[----:B---3--:R-:W-:-:S04]  /*0410*/  UISETP.NE.U32.AND UP0, UPT, UR4, URZ, UPT ;  /* 0x000000ff0400728c */ /* 0x008fc8000bf05070 */
[----:B------:R-:W-:-:S04]  /*0420*/  UISETP.NE.AND.EX UP1, UPT, UR5, URZ, UPT, UP0 ;  /* 0x000000ff0500728c */ /* 0x000fc8000bf25300 */
[----:B------:R-:W-:-:S04]  /*0430*/  UISETP.EQ.OR.EX UP4, UPT, UR9, URZ, !UP1, UP2 ;  /* 0x000000ff0900728c */ /* 0x000fc8000cf82720 */
[----:B------:R-:W-:-:S06]  /*0440*/  UP2UR UR4, UPR, URZ, 0x10 ;  /* 0x00000010ff047883 */ /* 0x000fcc0008000000 */
[----:B------:R-:W-:Y:S01]  /*0450*/  MOV R78, UR4 ;  /* 0x00000004004e7c02 */ /* 0x000fe20008000f00 */
[----:B------:R-:W-:Y:S06]  /*0460*/  BRA.U !UP4, `(.L_x_8) ;  /* 0x000000010c207547 */ /* 0x000fec000b800000 */
[----:B-----5:R-:W-:Y:S01]  /*0470*/  R2UR UR5, R40 ;  /* 0x00000000280572ca */ /* 0x020fe200000e0000 */
[----:B------:R-:W-:Y:S02]  /*0480*/  UISETP.NE.U32.AND UP2, UPT, UR8, URZ, UPT ;  /* 0x000000ff0800728c */ /* 0x000fe4000bf45070 */
[----:B------:R-:W-:Y:S02]  /*0490*/  USEL UR4, URZ, 0xffffffff, UP1 ;  /* 0xffffffffff047887 */ /* 0x000fe40008800000 */
[----:B------:R-:W-:-:S08]  /*04a0*/  UISETP.NE.AND.EX UP2, UPT, UR9, URZ, UPT, UP2 ;  /* 0x000000ff0900728c */ /* 0x000fd0000bf45320 */
[----:B------:R-:W-:-:S04]  /*04b0*/  UISETP.NE.AND UP0, UPT, UR5, URZ, UPT ;  /* 0x000000ff0500728c */ /* 0x000fc8000bf05270 */
[----:B------:R-:W-:-:S04]  /*04c0*/  @!UP2 USEL UR4, URZ, 0xffffffff, UP0 ;  /* 0xffffffffff04a887 */ /* 0x000fc80008000000 */
[----:B------:R-:W-:-:S04]  /*04d0*/  ULOP3.LUT UR4, UR4, 0x1, URZ, 0xc0, !UPT ;  /* 0x0000000104047892 */ /* 0x000fc8000f8ec0ff */
[----:B------:R-:W-:Y:S02]  /*04e0*/  UISETP.NE.U32.AND UP3, UPT, UR4, 0x1, UPT ;  /* 0x000000010400788c */ /* 0x000fe4000bf65070 */
.L_x_8:
[----:B------:R-:W3:Y:S01]  /*04f0*/  SHFL.IDX PT, R2, R75, RZ, 0x1f ;  /* 0x00001fff4b027589 */ /* 0x000ee200000e0000 */
[----:B------:R-:W-:Y:S01]  /*0500*/  UISETP.NE.AND UP6, UPT, UR18, 0x2, UPT ;  /* 0x000000021200788c */ /* 0x000fe2000bfc5270 */
[----:B---3--:R-:W-:-:S13]  /*0510*/  ISETP.NE.AND P0, PT, R2, RZ, PT ;  /* 0x000000ff0200720c */ /* 0x008fda0003f05270 */
[----:B------:R-:W-:Y:S05]  /*0520*/  @P0 BRA `(.L_x_9) ;  /* 0x0000000000580947 */ /* 0x000fea0003800000 */
[----:B------:R-:W3:Y:S01]  /*0530*/  S2UR UR4, SR_CgaCtaId ;  /* 0x00000000000479c3 */ /* 0x000ee20000008800 */
[----:B------:R-:W-:Y:S01]  /*0540*/  UMOV UR5, 0x400 ;  /* 0x0000040000057882 */ /* 0x000fe20000000000 */
[----:B------:R-:W-:Y:S01]  /*0550*/  UMOV UR8, 0x1 ;  /* 0x0000000100087882 */ /* 0x000fe20000000000 */
[----:B------:R-:W-:Y:S01]  /*0560*/  UMOV UR6, 0x2 ;  /* 0x0000000200067882 */ /* 0x000fe20000000000 */
[----:B------:R-:W-:-:S04]  /*0570*/  UIADD3 UR8, UPT, UPT, -UR8, 0x100000, URZ ;  /* 0x0010000008087890 */ /* 0x000fc8000fffe1ff */
[----:B------:R-:W-:Y:S02]  /*0580*/  USHF.L.U32 UR9, UR8, 0xb, URZ ;  /* 0x0000000b08097899 */ /* 0x000fe400080006ff */
[----:B------:R-:W-:Y:S02]  /*0590*/  USHF.L.U32 UR8, UR8, 0x1, URZ ;  /* 0x0000000108087899 */ /* 0x000fe400080006ff */
[----:B------:R-:W-:-:S04]  /*05a0*/  UIADD3 UR6, UPT, UPT, -UR6, 0x100000, URZ ;  /* 0x0010000006067890 */ /* 0x000fc8000fffe1ff */
[----:B------:R-:W-:Y:S02]  /*05b0*/  USHF.L.U32 UR7, UR6, 0xb, URZ ;  /* 0x0000000b06077899 */ /* 0x000fe400080006ff */
[----:B------:R-:W-:Y:S01]  /*05c0*/  USHF.L.U32 UR6, UR6, 0x1, URZ ;  /* 0x0000000106067899 */ /* 0x000fe200080006ff */
[----:B------:R-:W-:Y:S01]  /*05d0*/  ELECT P0, URZ, PT ;  /* 0x0000000000ff782f */ /* 0x000fe20003800000 */
[----:B---3--:R-:W-:Y:S01]  /*05e0*/  ULEA UR4, UR4, UR5, 0x18 ;  /* 0x0000000504047291 */ /* 0x008fe2000f8ec0ff */
[----:B------:R-:W3:Y:S11]  /*05f0*/  FENCE.VIEW.ASYNC.S ;  /* 0x00000000000073c6 */ /* 0x000ef60000000000 */
[----:B---3--:R3:W4:Y:S01]  /*0600*/  SYNCS.EXCH.64 URZ, [UR4], UR8 ;  /* 0x0000000804ff75b2 */ /* 0x0087220008000100 */
[----:B------:R3:W1:Y:S01]  /*0610*/  SYNCS.EXCH.64 URZ, [UR4+0x20], UR6 ;  /* 0x0000200604ff75b2 */ /* 0x0006620008000100 */
[----:B------:R3:W1:Y:S01]  /*0620*/  SYNCS.EXCH.64 URZ, [UR4+0x8], UR8 ;  /* 0x0000080804ff75b2 */ /* 0x0006620008000100 */
[----:B------:R3:W1:Y:S01]  /*0630*/  SYNCS.EXCH.64 URZ, [UR4+0x28], UR6 ;  /* 0x0000280604ff75b2 */ /* 0x0006620008000100 */
[----:B------:R3:W1:Y:S01]  /*0640*/  SYNCS.EXCH.64 URZ, [UR4+0x10], UR8 ;  /* 0x0000100804ff75b2 */ /* 0x0006620008000100 */
[----:B------:R3:W1:Y:S01]  /*0650*/  SYNCS.EXCH.64 URZ, [UR4+0x30], UR6 ;  /* 0x0000300604ff75b2 */ /* 0x0006620008000100 */
[----:B------:R3:W1:Y:S01]  /*0660*/  SYNCS.EXCH.64 URZ, [UR4+0x18], UR8 ;  /* 0x0000180804ff75b2 */ /* 0x0006620008000100 */
[----:B------:R3:W1:Y:S01]  /*0670*/  SYNCS.EXCH.64 URZ, [UR4+0x38], UR6 ;  /* 0x0000380604ff75b2 */ /* 0x0006620008000100 */
[----:B------:R-:W-:Y:S01]  /*0680*/  NOP ;  /* 0x0000000000007918 */ /* 0x000fe20000000000 */
.L_x_9:
[----:B------:R-:W2:Y:S01]  /*0690*/  SHFL.IDX PT, R2, R75, RZ, 0x1f ;  /* 0x00001fff4b027589 */ /* 0x000ea200000e0000 */
[----:B------:R-:W-:Y:S01]  /*06a0*/  NOP ;  /* 0x0000000000007918 */ /* 0x000fe20000000000 */
[----:B--2---:R-:W-:-:S13]  /*06b0*/  ISETP.NE.AND P0, PT, R2, 0x1, PT ;  /* 0x000000010200780c */ /* 0x004fda0003f05270 */
[----:B------:R-:W-:Y:S05]  /*06c0*/  @P0 BRA `(.L_x_10) ;  /* 0x0000000000580947 */ /* 0x000fea0003800000 */
[----:B---3--:R-:W2:Y:S01]  /*06d0*/  S2UR UR4, SR_CgaCtaId ;  /* 0x00000000000479c3 */ /* 0x008ea20000008800 */
        /* <DEDUP_REMOVED lines=10> */
[----:B--2---:R-:W-:Y:S01]  /*0780*/  ULEA UR4, UR4, UR5, 0x18 ;  /* 0x0000000504047291 */ /* 0x004fe2000f8ec0ff */
[----:B------:R-:W2:Y:S11]  /*0790*/  FENCE.VIEW.ASYNC.S ;  /* 0x00000000000073c6 */ /* 0x000eb60000000000 */
[----:B--2---:R2:W3:Y:S01]  /*07a0*/  SYNCS.EXCH.64 URZ, [UR4+0x40], UR8 ;  /* 0x0000400804ff75b2 */ /* 0x0044e20008000100 */
        /* <DEDUP_REMOVED lines=8> */
.L_x_10:
[----:B------:R-:W4:Y:S01]  /*0830*/  SHFL.IDX PT, R2, R75, RZ, 0x1f ;  /* 0x00001fff4b027589 */ /* 0x000f2200000e0000 */
[----:B------:R-:W-:Y:S01]  /*0840*/  NOP ;  /* 0x0000000000007918 */ /* 0x000fe20000000000 */
[----:B----4-:R-:W-:-:S13]  /*0850*/  ISETP.NE.AND P0, PT, R2, 0x3, PT ;  /* 0x000000030200780c */ /* 0x010fda0003f05270 */
[----:B------:R-:W-:Y:S05]  /*0860*/  @P0 BRA `(.L_x_11) ;  /* 0x0000000000300947 */ /* 0x000fea0003800000 */
[----:B--23--:R-:W2:Y:S01]  /*0870*/  S2UR UR4, SR_CgaCtaId ;  /* 0x00000000000479c3 */ /* 0x00cea20000008800 */
[----:B------:R-:W-:Y:S01]  /*0880*/  UMOV UR6, 0x400 ;  /* 0x0000040000067882 */ /* 0x000fe20000000000 */
[----:B------:R-:W-:Y:S01]  /*0890*/  UMOV UR5, 0x20 ;  /* 0x0000002000057882 */ /* 0x000fe20000000000 */
[----:B------:R-:W-:Y:S01]  /*08a0*/  ELECT P0, URZ, PT ;  /* 0x0000000000ff782f */ /* 0x000fe20003800000 */
[----:B--2---:R-:W-:Y:S02]  /*08b0*/  ULEA UR6, UR4, UR6, 0x18 ;  /* 0x0000000604067291 */ /* 0x004fe4000f8ec0ff */
[----:B------:R-:W-:-:S04]  /*08c0*/  UIADD3 UR4, UPT, UPT, -UR5, 0x100000, URZ ;  /* 0x0010000005047890 */ /* 0x000fc8000fffe1ff */
[----:B------:R-:W-:Y:S02]  /*08d0*/  USHF.L.U32 UR5, UR4, 0xb, URZ ;  /* 0x0000000b04057899 */ /* 0x000fe400080006ff */
[----:B------:R-:W-:Y:S01]  /*08e0*/  USHF.L.U32 UR4, UR4, 0x1, URZ ;  /* 0x0000000104047899 */ /* 0x000fe200080006ff */
[----:B------:R-:W2:Y:S11]  /*08f0*/  FENCE.VIEW.ASYNC.S ;  /* 0x00000000000073c6 */ /* 0x000eb60000000000 */
[----:B--2---:R4:W2:Y:S01]  /*0900*/  SYNCS.EXCH.64 URZ, [UR6+0x80], UR4 ;  /* 0x0000800406ff75b2 */ /* 0x0048a20008000100 */
[----:B------:R4:W3:Y:S02]  /*0910*/  SYNCS.EXCH.64 URZ, [UR6+0x88], UR4 ;  /* 0x0000880406ff75b2 */ /* 0x0008e40008000100 */
[----:B----4-:R-:W-:Y:S01]  /*0920*/  NOP ;  /* 0x0000000000007918 */ /* 0x010fe20000000000 */
.L_x_11:
[----:B------:R-:W4:Y:S01]  /*0930*/  SHFL.IDX PT, R2, R75, RZ, 0x1f ;  /* 0x00001fff4b027589 */ /* 0x000f2200000e0000 */
[----:B------:R-:W-:Y:S01]  /*0940*/  NOP ;  /* 0x0000000000007918 */ /* 0x000fe20000000000 */
[----:B----4-:R-:W-:-:S13]  /*0950*/  ISETP.NE.AND P0, PT, R2, 0x4, PT ;  /* 0x000000040200780c */ /* 0x010fda0003f05270 */
[----:B------:R-:W-:Y:S05]  /*0960*/  @P0 BRA `(.L_x_12) ;  /* 0x00000000004c0947 */ /* 0x000fea0003800000 */
[----:B--23--:R-:W2:Y:S01]  /*0970*/  S2UR UR6, SR_CgaCtaId ;  /* 0x00000000000679c3 */ /* 0x00cea20000008800 */
[----:B------:R-:W-:Y:S01]  /*0980*/  UMOV UR4, 0x1e0 ;  /* 0x000001e000047882 */ /* 0x000fe20000000000 */
[----:B------:R-:W-:Y:S01]  /*0990*/  UMOV UR5, 0x400 ;  /* 0x0000040000057882 */ /* 0x000fe20000000000 */
[----:B------:R-:W-:Y:S01]  /*09a0*/  USEL UR4, UR4, 0x1a0, UP3 ;  /* 0x000001a004047887 */ /* 0x000fe20009800000 */
[----:B------:R-:W-:Y:S01]  /*09b0*/  UMOV UR8, 0x1 ;  /* 0x0000000100087882 */ /* 0x000fe20000000000 */
[----:B------:R-:W-:Y:S01]  /*09c0*/  ELECT P0, URZ, PT ;  /* 0x0000000000ff782f */ /* 0x000fe20003800000 */
[----:B------:R-:W-:-:S04]  /*09d0*/  UIADD3 UR8, UPT, UPT, -UR8, 0x100000, URZ ;  /* 0x0010000008087890 */ /* 0x000fc8000fffe1ff */
[----:B------:R-:W-:Y:S02]  /*09e0*/  USHF.L.U32 UR9, UR8, 0xb, URZ ;  /* 0x0000000b08097899 */ /* 0x000fe400080006ff */
[----:B------:R-:W-:Y:S02]  /*09f0*/  USHF.L.U32 UR8, UR8, 0x1, URZ ;  /* 0x0000000108087899 */ /* 0x000fe400080006ff */
[----:B--2---:R-:W-:Y:S02]  /*0a00*/  ULEA UR6, UR6, UR5, 0x18 ;  /* 0x0000000506067291 */ /* 0x004fe4000f8ec0ff */
[----:B------:R-:W-:-:S04]  /*0a10*/  UIADD3 UR4, UPT, UPT, -UR4, 0x100000, URZ ;  /* 0x0010000004047890 */ /* 0x000fc8000fffe1ff */
[----:B------:R-:W-:Y:S02]  /*0a20*/  USHF.L.U32 UR5, UR4, 0xb, URZ ;  /* 0x0000000b04057899 */ /* 0x000fe400080006ff */
[----:B------:R-:W-:Y:S01]  /*0a30*/  USHF.L.U32 UR4, UR4, 0x1, URZ ;  /* 0x0000000104047899 */ /* 0x000fe200080006ff */
[----:B------:R-:W2:Y:S03]  /*0a40*/  FENCE.VIEW.ASYNC.S ;  /* 0x00000000000073c6 */ /* 0x000ea60000000000 */
[----:B--2---:R4:W2:Y:S08]  /*0a50*/  SYNCS.EXCH.64 URZ, [UR6+0x90], UR8 ;  /* 0x0000900806ff75b2 */ /* 0x0048b00008000100 */
[----:B------:R4:W3:Y:S01]  /*0a60*/  SYNCS.EXCH.64 URZ, [UR6+0xa0], UR4 ;  /* 0x0000a00406ff75b2 */ /* 0x0008e20008000100 */
[----:B------:R4:W1:Y:S01]  /*0a70*/  SYNCS.EXCH.64 URZ, [UR6+0x98], UR8 ;  /* 0x0000980806ff75b2 */ /* 0x0008620008000100 */
[----:B------:R4:W1:Y:S02]  /*0a80*/  SYNCS.EXCH.64 URZ, [UR6+0xa8], UR4 ;  /* 0x0000a80406ff75b2 */ /* 0x0008640008000100 */
[----:B----4-:R-:W-:Y:S01]  /*0a90*/  NOP ;  /* 0x0000000000007918 */ /* 0x010fe20000000000 */
.L_x_12:
[----:B------:R-:W4:Y:S01]  /*0aa0*/  SHFL.IDX PT, R2, R75, RZ, 0x1f ;  /* 0x00001fff4b027589 */ /* 0x000f2200000e0000 */
[----:B------:R-:W-:Y:S01]  /*0ab0*/  NOP ;  /* 0x0000000000007918 */ /* 0x000fe20000000000 */
[----:B----4-:R-:W-:-:S13]  /*0ac0*/  ISETP.NE.AND P0, PT, R2, 0x5, PT ;  /* 0x000000050200780c */ /* 0x010fda0003f05270 */
[----:B------:R-:W-:Y:S05]  /*0ad0*/  @P0 BRA `(.L_x_13) ;  /* 0x0000000000580947 */ /* 0x000fea0003800000 */
[----:B--23--:R-:W2:Y:S01]  /*0ae0*/  S2UR UR4, SR_CgaCtaId ;  /* 0x00000000000479c3 */ /* 0x00cea20000008800 */
        /* <DEDUP_REMOVED lines=12> */
[----:B--2---:R4:W2:Y:S01]  /*0bb0*/  SYNCS.EXCH.64 URZ, [UR4+0xb0], UR8 ;  /* 0x0000b00804ff75b2 */ /* 0x0048a20008000100 */
[----:B------:R4:W3:Y:S01]  /*0bc0*/  SYNCS.EXCH.64 URZ, [UR4+0xd0], UR6 ;  /* 0x0000d00604ff75b2 */ /* 0x0008e20008000100 */
[----:B------:R4:W1:Y:S01]  /*0bd0*/  SYNCS.EXCH.64 URZ, [UR4+0xb8], UR8 ;  /* 0x0000b80804ff75b2 */ /* 0x0008620008000100 */
[----:B------:R4:W1:Y:S01]  /*0be0*/  SYNCS.EXCH.64 URZ, [UR4+0xd8], UR6 ;  /* 0x0000d80604ff75b2 */ /* 0x0008620008000100 */
[----:B------:R4:W1:Y:S01]  /*0bf0*/  SYNCS.EXCH.64 URZ, [UR4+0xc0], UR8 ;  /* 0x0000c00804ff75b2 */ /* 0x0008620008000100 */
[----:B------:R4:W1:Y:S01]  /*0c00*/  SYNCS.EXCH.64 URZ, [UR4+0xe0], UR6 ;  /* 0x0000e00604ff75b2 */ /* 0x0008620008000100 */
[----:B------:R4:W1:Y:S01]  /*0c10*/  SYNCS.EXCH.64 URZ, [UR4+0xc8], UR8 ;  /* 0x0000c80804ff75b2 */ /* 0x0008620008000100 */
[----:B------:R4:W1:Y:S02]  /*0c20*/  SYNCS.EXCH.64 URZ, [UR4+0xe8], UR6 ;  /* 0x0000e80604ff75b2 */ /* 0x0008640008000100 */
[----:B----4-:R-:W-:Y:S01]  /*0c30*/  NOP ;  /* 0x0000000000007918 */ /* 0x010fe20000000000 */
.L_x_13:
[----:B------:R-:W4:Y:S01]  /*0c40*/  SHFL.IDX PT, R2, R75, RZ, 0x1f ;  /* 0x00001fff4b027589 */ /* 0x000f2200000e0000 */
[----:B------:R-:W1:Y:S01]  /*0c50*/  S2UR UR45, SR_CgaCtaId ;  /* 0x00000000002d79c3 */ /* 0x000e620000008800 */
[----:B------:R-:W-:Y:S01]  /*0c60*/  NOP ;  /* 0x0000000000007918 */ /* 0x000fe20000000000 */
[----:B----4-:R-:W-:-:S13]  /*0c70*/  ISETP.NE.AND P0, PT, R2, 0x3, PT ;  /* 0x000000030200780c */ /* 0x010fda0003f05270 */
[----:B-1----:R-:W-:Y:S05]  /*0c80*/  @P0 BRA `(.L_x_14) ;  /* 0x0000000000340947 */ /* 0x002fea0003800000 */
[----:B--23--:R-:W-:Y:S01]  /*0c90*/  UMOV UR4, 0x400 ;  /* 0x0000040000047882 */ /* 0x00cfe20000000000 */
[----:B------:R-:W-:Y:S01]  /*0ca0*/  UMOV UR6, 0x20 ;  /* 0x0000002000067882 */ /* 0x000fe20000000000 */
[----:B------:R-:W-:Y:S02]  /*0cb0*/  ULEA UR4, UR45, UR4, 0x18 ;  /* 0x000000042d047291 */ /* 0x000fe4000f8ec0ff */
[----:B------:R-:W-:-:S04]  /*0cc0*/  UIADD3 UR6, UPT, UPT, -UR6, 0x100000, URZ ;  /* 0x0010000006067890 */ /* 0x000fc8000fffe1ff */
[----:B------:R-:W-:Y:S02]  /*0cd0*/  USHF.L.U32 UR7, UR6, 0xb, URZ ;  /* 0x0000000b06077899 */ /* 0x000fe400080006ff */
[----:B------:R-:W-:Y:S01]  /*0ce0*/  USHF.L.U32 UR6, UR6, 0x1, URZ ;  /* 0x0000000106067899 */ /* 0x000fe200080006ff */
[----:B------:R-:W-:Y:S01]  /*0cf0*/  ELECT P0, URZ, PT ;  /* 0x0000000000ff782f */ /* 0x000fe20003800000 */
[----:B------:R-:W1:Y:S10]  /*0d00*/  FENCE.VIEW.ASYNC.S ;  /* 0x00000000000073c6 */ /* 0x000e740000000000 */
[----:B-1----:R1:W4:Y:S01]  /*0d10*/  SYNCS.EXCH.64 URZ, [UR4+0xf0], UR6 ;  /* 0x0000f00604ff75b2 */ /* 0x0023220008000100 */
[----:B------:R1:W2:Y:S01]  /*0d20*/  SYNCS.EXCH.64 URZ, [UR4+0x100], UR6 ;  /* 0x0001000604ff75b2 */ /* 0x0002a20008000100 */
[----:B------:R1:W3:Y:S01]  /*0d30*/  SYNCS.EXCH.64 URZ, [UR4+0xf8], UR6 ;  /* 0x0000f80604ff75b2 */ /* 0x0002e20008000100 */
[----:B------:R1:W1:Y:S01]  /*0d40*/  SYNCS.EXCH.64 URZ, [UR4+0x108], UR6 ;  /* 0x0001080604ff75b2 */ /* 0x0002620008000100 */
[----:B------:R-:W-:Y:S01]  /*0d50*/  NOP ;  /* 0x0000000000007918 */ /* 0x000fe20000000000 */
.L_x_14:
[----:B-123--:R-:W1:Y:S01]  /*0d60*/  LDCU UR4, c[0x0][0x36c] ;  /* 0x00006d80ff0477ac */ /* 0x00ee620008000800 */
[----:B------:R-:W-:Y:S01]  /*0d70*/  ISETP.NE.OR P3, PT, R0, 0x2, !P3 ;  /* 0x000000020000780c */ /* 0x000fe20005f65670 */
[----:B------:R-:W-:Y:S01]  /*0d80*/  NOP ;  /* 0x0000000000007918 */ /* 0x000fe20000000000 */
[----:B------:R-:W-:Y:S01]  /*0d90*/  LOP3.LUT R0, R85, 0x1f, RZ, 0xc0, !PT ;  /* 0x0000001f55007812 */ /* 0x000fe200078ec0ff */
[----:B------:R-:W-:Y:S02]  /*0da0*/  UISETP.NE.AND UP4, UPT, UR18, URZ, UPT ;  /* 0x000000ff1200728c */ /* 0x000fe4000bf85270 */
[----:B-1----:R-:W-:-:S09]  /*0db0*/  UISETP.EQ.U32.AND UP5, UPT, UR4, 0x1, UPT ;  /* 0x000000010400788c */ /* 0x002fd2000bfa2070 */
[----:B------:R-:W-:Y:S05]  /*0dc0*/  BRA.U !UP5, `(.L_x_15) ;  /* 0x000000010d087547 */ /* 0x000fea000b800000 */
[----:B----4-:R-:W-:Y:S01]  /*0dd0*/  UCGABAR_ARV ;  /* 0x00000000000079c7 */ /* 0x010fe20008000000 */
[----:B------:R-:W-:Y:S05]  /*0de0*/  BRA `(.L_x_16) ;  /* 0x0000000000047947 */ /* 0x000fea0003800000 */
.L_x_15:
[----:B----4-:R-:W-:Y:S01]  /*0df0*/  NOP ;  /* 0x0000000000007918 */ /* 0x010fe20000000000 */
.L_x_16:
[----:B------:R-:W1:Y:S01]  /*0e00*/  S2UR UR30, SR_CTAID.X ;  /* 0x00000000001e79c3 */ /* 0x000e620000002500 */
[----:B------:R-:W-:-:S05]  /*0e10*/  CS2R.32 R77, SR_CgaSize ;  /* 0x00000000004d7805 */ /* 0x000fca0000008a00 */
[----:B------:R-:W-:-:S05]  /*0e20*/  IMAD R77, R77, -0xa0, RZ ;  /* 0xffffff604d4d7824 */ /* 0x000fca00078e02ff */
[----:B------:R-:W-:-:S14]  /*0e30*/  R2UR UR5, R77 ;  /* 0x000000004d0572ca */ /* 0x000fdc00000e0000 */
[----:B------:R-:W2:Y:S01]  /*0e40*/  LDCU UR5, c[0x0][UR5+0x2b0] ;  /* 0x00005600050577ac */ /* 0x000ea20008000800 */
[----:B------:R-:W-:-:S05]  /*0e50*/  CS2R.32 R77, SR_CgaSize ;  /* 0x00000000004d7805 */ /* 0x000fca0000008a00 */
[----:B------:R-:W-:-:S05]  /*0e60*/  IMAD R77, R77, -0xa0, RZ ;  /* 0xffffff604d4d7824 */ /* 0x000fca00078e02ff */
[----:B------:R-:W-:-:S14]  /*0e70*/  R2UR UR4, R77 ;  /* 0x000000004d0472ca */ /* 0x000fdc00000e0000 */
[----:B------:R-:W3:Y:S01]  /*0e80*/  LDCU UR4, c[0x0][UR4+0x2b4] ;  /* 0x00005680040477ac */ /* 0x000ee20008000800 */
[----:B------:R-:W4:Y:S01]  /*0e90*/  S2UR UR31, SR_CTAID.Y ;  /* 0x00000000001f79c3 */ /* 0x000f220000002600 */
[----:B------:R-:W-:-:S05]  /*0ea0*/  CS2R.32 R77, SR_CgaSize ;  /* 0x00000000004d7805 */ /* 0x000fca0000008a00 */
[----:B------:R-:W-:-:S05]  /*0eb0*/  IMAD R77, R77, -0xa0, RZ ;  /* 0xffffff604d4d7824 */ /* 0x000fca00078e02ff */
[----:B------:R-:W-:-:S14]  /*0ec0*/  R2UR UR6, R77 ;  /* 0x000000004d0672ca */ /* 0x000fdc00000e0000 */
[----:B------:R-:W3:Y:S01]  /*0ed0*/  LDCU UR6, c[0x0][UR6+0x2a0] ;  /* 0x00005400060677ac */ /* 0x000ee20008000800 */
[----:B------:R-:W-:-:S05]  /*0ee0*/  CS2R.32 R77, SR_CgaSize ;  /* 0x00000000004d7805 */ /* 0x000fca0000008a00 */
[----:B------:R-:W-:-:S05]  /*0ef0*/  IMAD R77, R77, -0xa0, RZ ;  /* 0xffffff604d4d7824 */ /* 0x000fca00078e02ff */
[----:B------:R-:W-:-:S14]  /*0f00*/  R2UR UR7, R77 ;  /* 0x000000004d0772ca */ /* 0x000fdc00000e0000 */
[----:B------:R-:W3:Y:S01]  /*0f10*/  LDCU UR7, c[0x0][UR7+0x2a4] ;  /* 0x00005480070777ac */ /* 0x000ee20008000800 */
[----:B------:R-:W-:Y:S01]  /*0f20*/  USHF.L.U32 UR24, UR45, 0xd, URZ ;  /* 0x0000000d2d187899 */ /* 0x000fe200080006ff */
[----:B------:R-:W3:Y:S01]  /*0f30*/  LDCU UR19, c[0x0][0xb24] ;  /* 0x00016480ff1377ac */ /* 0x000ee20008000800 */
[----:B------:R-:W3:Y:S01]  /*0f40*/  LDCU UR42, c[0x0][0xb24] ;  /* 0x00016480ff2a77ac */ /* 0x000ee20008000800 */
[----:B-1----:R-:W-:Y:S01]  /*0f50*/  I2FP.F32.U32 R3, UR30 ;  /* 0x0000001e00037c45 */ /* 0x002fe20008201000 */
[----:B------:R-:W1:Y:S04]  /*0f60*/  LDCU UR22, c[0x0][0xb30] ;  /* 0x00016600ff1677ac */ /* 0x000e680008000800 */
[----:B--2---:R-:W-:Y:S01]  /*0f70*/  FMUL R3, R3, UR5 ;  /* 0x0000000503037c20 */ /* 0x004fe20008400000 */
[----:B------:R-:W-:Y:S01]  /*0f80*/  ULOP3.LUT UR24, UR24, 0x2000, URZ, 0xc0, !UPT ;  /* 0x0000200018187892 */ /* 0x000fe2000f8ec0ff */
[----:B----4-:R-:W-:-:S04]  /*0f90*/  I2FP.F32.U32 R2, UR31 ;  /* 0x0000001f00027c45 */ /* 0x010fc80008201000 */
[----:B------:R-:W2:Y:S01]  /*0fa0*/  F2I.U32.TRUNC.NTZ R3, R3 ;  /* 0x0000000300037305 */ /* 0x000ea2000020f000 */
[----:B---3--:R-:W-:-:S07]  /*0fb0*/  FMUL R2, R2, UR4 ;  /* 0x0000000402027c20 */ /* 0x008fce0008400000 */
[----:B------:R-:W3:Y:S01]  /*0fc0*/  F2I.U32.TRUNC.NTZ R2, R2 ;  /* 0x0000000200027305 */ /* 0x000ee2000020f000 */
[----:B--2---:R-:W-:Y:S02]  /*0fd0*/  R2UR UR5, R3 ;  /* 0x00000000030572ca */ /* 0x004fe400000e0000 */
[----:B---3--:R-:W-:Y:S02]  /*0fe0*/  R2UR UR4, R2 ;  /* 0x00000000020472ca */ /* 0x008fe400000e0000 */
[----:B------:R-:W-:-:S09]  /*0ff0*/  PRMT R2, RZ, 0x7610, R2 ;  /* 0x00007610ff027816 */ /* 0x000fd20000000002 */
[----:B------:R-:W-:-:S04]  /*1000*/  UIADD3 UR5, UPT, UPT, -UR5, URZ, URZ ;  /* 0x000000ff05057290 */ /* 0x000fc8000fffe1ff */
[----:B------:R-:W-:Y:S02]  /*1010*/  UIMAD UR5, UR6, UR5, UR30 ;  /* 0x00000005060572a4 */ /* 0x000fe4000f8e021e */
[----:B------:R-:W-:-:S04]  /*1020*/  UIADD3 UR4, UPT, UPT, -UR4, URZ, URZ ;  /* 0x000000ff04047290 */ /* 0x000fc8000fffe1ff */
[----:B------:R-:W-:Y:S01]  /*1030*/  IMAD.U32 R77, RZ, RZ, UR5 ;  /* 0x00000005ff4d7e24 */ /* 0x000fe2000f8e00ff */
[----:B------:R-:W-:-:S06]  /*1040*/  UIMAD UR4, UR7, UR4, UR31 ;  /* 0x00000004070472a4 */ /* 0x000fcc000f8e021f */
[----:B------:R-:W-:Y:S01]  /*1050*/  IMAD.U32 R76, RZ, RZ, UR4 ;  /* 0x00000004ff4c7e24 */ /* 0x000fe2000f8e00ff */
[----:B-1----:R-:W-:Y:S06]  /*1060*/  BRA.U UP4, `(.L_x_17) ;  /* 0x00000001042c7547 */ /* 0x002fec000b800000 */
[----:B------:R-:W-:Y:S02]  /*1070*/  R2UR UR4, R76 ;  /* 0x000000004c0472ca */ /* 0x000fe400000e0000 */
[----:B------:R-:W-:-:S11]  /*1080*/  R2UR UR6, R77 ;  /* 0x000000004d0672ca */ /* 0x000fd600000e0000 */
[----:B------:R-:W-:-:S04]  /*1090*/  UISETP.NE.AND UP0, UPT, UR4, URZ, UPT ;  /* 0x000000ff0400728c */ /* 0x000fc8000bf05270 */
[----:B------:R-:W-:-:S04]  /*10a0*/  UISETP.EQ.OR UP0, UPT, UR6, URZ, !UP0 ;  /* 0x000000ff0600728c */ /* 0x000fc8000c702670 */
[----:B------:R-:W-:Y:S02]  /*10b0*/  USEL UR5, URZ, 0x1, !UP0 ;  /* 0x00000001ff057887 */ /* 0x000fe4000c000000 */
[----:B------:R-:W-:-:S04]  /*10c0*/  UISETP.NE.AND UP0, UPT, UR4, URZ, UPT ;  /* 0x000000ff0400728c */ /* 0x000fc8000bf05270 */
[----:B------:R-:W-:Y:S02]  /*10d0*/  USEL UR4, URZ, 0x2, UP0 ;  /* 0x00000002ff047887 */ /* 0x000fe40008000000 */
[----:B------:R-:W-:-:S04]  /*10e0*/  UISETP.NE.AND UP0, UPT, UR6, 0x1, UPT ;  /* 0x000000010600788c */ /* 0x000fc8000bf05270 */
[----:B------:R-:W-:-:S04]  /*10f0*/  USEL UR4, UR4, 0x2, UP0 ;  /* 0x0000000204047887 */ /* 0x000fc80008000000 */
[----:B------:R-:W-:-:S06]  /*1100*/  UIADD3 UR4, UPT, UPT, UR5, UR4, URZ ;  /* 0x0000000405047290 */ /* 0x000fcc000fffe0ff */
[----:B------:R-:W-:-:S07]  /*1110*/  IMAD.U32 R2, RZ, RZ, UR4 ;  /* 0x00000004ff027e24 */ /* 0x000fce000f8e00ff */
.L_x_17:
[----:B------:R-:W1:Y:S01]  /*1120*/  S2UR UR36, SR_CTAID.Z ;  /* 0x00000000002479c3 */ /* 0x000e620000002700 */
[----:B------:R-:W-:-:S09]  /*1130*/  UISETP.GE.AND UP0, UPT, UR19, 0x1, UPT ;  /* 0x000000011300788c */ /* 0x000fd2000bf06270 */
[----:B------:R-:W-:Y:S05]  /*1140*/  BRA.U !UP0, `(.L_x_18) ;  /* 0x0000000108d07547 */ /* 0x000fea000b800000 */
[----:B------:R-:W2:Y:S01]  /*1150*/  LDCU UR20, c[0x0][0xb0c] ;  /* 0x00016180ff1477ac */ /* 0x000ea20008000800 */
[----:B------:R-:W3:Y:S01]  /*1160*/  LDCU.128 UR12, c[0x0][0xb10] ;  /* 0x00016200ff0c77ac */ /* 0x000ee20008000c00 */
[----:B------:R-:W4:Y:S01]  /*1170*/  LDCU UR6, c[0x0][0x370] ;  /* 0x00006e00ff0677ac */ /* 0x000f220008000800 */
[----:B------:R-:W1:Y:S01]  /*1180*/  LDCU UR7, c[0x0][0x374] ;  /* 0x00006e80ff0777ac */ /* 0x000e620008000800 */
[----:B------:R-:W1:Y:S01]  /*1190*/  LDCU UR21, c[0x0][0xb20] ;  /* 0x00016400ff1577ac */ /* 0x000e620008000800 */
[----:B--2---:R-:W-:Y:S02]  /*11a0*/  UISETP.NE.AND UP0, UPT, UR20, 0x1, UPT ;  /* 0x000000011400788c */ /* 0x004fe4000bf05270 */
[----:B---3--:R-:W-:Y:S01]  /*11b0*/  UIMAD.WIDE.U32 UR4, UR30, UR12, URZ ;  /* 0x0000000c1e0472a5 */ /* 0x008fe2000f8e00ff */
[----:B------:R-:W2:Y:S01]  /*11c0*/  LDCU.64 UR8, c[0x0][0xb28] ;  /* 0x00016500ff0877ac */ /* 0x000ea20008000a00 */
[----:B----4-:R-:W-:Y:S02]  /*11d0*/  UIMAD.WIDE.U32 UR10, UR6, UR12, URZ ;  /* 0x0000000c060a72a5 */ /* 0x010fe4000f8e00ff */
[----:B------:R-:W-:-:S02]  /*11e0*/  USHF.R.U32.HI UR5, URZ, UR13, UR5 ;  /* 0x0000000dff057299 */ /* 0x000fc40008011605 */
[----:B------:R-:W-:Y:S02]  /*11f0*/  UISETP.NE.AND UP2, UPT, UR19, 0x1, UPT ;  /* 0x000000011300788c */ /* 0x000fe4000bf45270 */
[----:B------:R-:W-:Y:S01]  /*1200*/  USEL UR5, UR30, UR5, !UP0 ;  /* 0x000000051e057287 */ /* 0x000fe2000c000000 */
[----:B------:R-:W-:Y:S01]  /*1210*/  UMOV UR10, UR11 ;  /* 0x0000000b000a7c82 */ /* 0x000fe20008000000 */
[----:B------:R-:W-:Y:S02]  /*1220*/  UIMAD.WIDE.U32 UR16, UR31, UR15, URZ ;  /* 0x0000000f1f1072a5 */ /* 0x000fe4000f8e00ff */
[----:B------:R-:W-:Y:S02]  /*1230*/  @UP0 USHF.R.U32.HI UR6, URZ, UR13, UR10 ;  /* 0x0000000dff060299 */ /* 0x000fe4000801160a */
[----:B------:R-:W-:Y:S02]  /*1240*/  UISETP.NE.AND UP0, UPT, UR14, 0x1, UPT ;  /* 0x000000010e00788c */ /* 0x000fe4000bf05270 */
[----:B-1----:R-:W-:-:S02]  /*1250*/  UIMAD.WIDE.U32 UR10, UR7, UR15, URZ ;  /* 0x0000000f070a72a5 */ /* 0x002fc4000f8e00ff */
[----:B--2---:R-:W-:Y:S01]  /*1260*/  UIMAD.WIDE.U32 UR12, UR6, UR8, URZ ;  /* 0x00000008060c72a5 */ /* 0x004fe2000f8e00ff */
[----:B------:R-:W-:Y:S02]  /*1270*/  UMOV UR4, UR17 ;  /* 0x0000001100047c82 */ /* 0x000fe40008000000 */
[----:B------:R-:W-:Y:S02]  /*1280*/  USHF.R.U32.HI UR4, URZ, UR21, UR4 ;  /* 0x00000015ff047299 */ /* 0x000fe40008011604 */
[----:B------:R-:W-:Y:S02]  /*1290*/  UMOV UR10, UR11 ;  /* 0x0000000b000a7c82 */ /* 0x000fe40008000000 */
[----:B------:R-:W-:Y:S01]  /*12a0*/  UMOV UR12, UR13 ;  /* 0x0000000d000c7c82 */ /* 0x000fe20008000000 */
[----:B------:R-:W-:Y:S02]  /*12b0*/  @UP0 USHF.R.U32.HI UR7, URZ, UR21, UR10 ;  /* 0x00000015ff070299 */ /* 0x000fe4000801160a */
[----:B------:R-:W-:-:S02]  /*12c0*/  USEL UR4, UR31, UR4, !UP0 ;  /* 0x000000041f047287 */ /* 0x000fc4000c000000 */
[----:B------:R-:W-:Y:S02]  /*12d0*/  UIMAD.WIDE.U32 UR10, UR7, UR8, URZ ;  /* 0x00000008070a72a5 */ /* 0x000fe4000f8e00ff */
[----:B------:R-:W-:Y:S02]  /*12e0*/  @UP2 USHF.R.U32.HI UR6, URZ, UR9, UR12 ;  /* 0x00000009ff062299 */ /* 0x000fe4000801160c */
[----:B------:R-:W-:-:S03]  /*12f0*/  UIMAD.WIDE.U32 UR12, UR4, UR8, URZ ;  /* 0x00000008040c72a5 */ /* 0x000fc6000f8e00ff */
[----:B------:R-:W-:Y:S02]  /*1300*/  UMOV UR10, UR11 ;  /* 0x0000000b000a7c82 */ /* 0x000fe40008000000 */
[----:B------:R-:W-:Y:S02]  /*1310*/  @UP2 USHF.R.U32.HI UR7, URZ, UR9, UR10 ;  /* 0x00000009ff072299 */ /* 0x000fe4000801160a */
[----:B------:R-:W-:Y:S02]  /*1320*/  UIMAD UR10, UR6, UR19, URZ ;  /* 0x00000013060a72a4 */ /* 0x000fe4000f8e02ff */
[----:B------:R-:W-:-:S04]  /*1330*/  UIMAD UR7, UR7, UR19, URZ ;  /* 0x00000013070772a4 */ /* 0x000fc8000f8e02ff */
[----:B------:R-:W-:-:S03]  /*1340*/  UISETP.GE.AND UP0, UPT, UR4, UR7, UPT ;  /* 0x000000070400728c */ /* 0x000fc6000bf06270 */
[----:B------:R-:W-:Y:S01]  /*1350*/  UMOV UR7, UR13 ;  /* 0x0000000d00077c82 */ /* 0x000fe20008000000 */
[----:B------:R-:W-:Y:S02]  /*1360*/  UISETP.GE.OR UP0, UPT, UR5, UR10, UP0 ;  /* 0x0000000a0500728c */ /* 0x000fe40008706670 */
[----:B------:R-:W-:Y:S02]  /*1370*/  UIMAD.WIDE.U32 UR10, UR5, UR8, URZ ;  /* 0x00000008050a72a5 */ /* 0x000fe4000f8e00ff */
[----:B------:R-:W-:Y:S02]  /*1380*/  USHF.R.U32.HI UR7, URZ, UR9, UR7 ;  /* 0x00000009ff077299 */ /* 0x000fe40008011607 */
[----:B------:R-:W-:Y:S02]  /*1390*/  UIADD3 UR10, UPT, UPT, -UR4, URZ, URZ ;  /* 0x000000ff040a7290 */ /* 0x000fe4000fffe1ff */
[----:B------:R-:W-:Y:S02]  /*13a0*/  USEL UR7, UR4, UR7, !UP2 ;  /* 0x0000000704077287 */ /* 0x000fe4000d000000 */
[----:B------:R-:W-:Y:S01]  /*13b0*/  UIMAD UR10, UR14, UR10, UR31 ;  /* 0x0000000a0e0a72a4 */ /* 0x000fe2000f8e021f */
[----:B------:R-:W-:Y:S01]  /*13c0*/  @!UP0 UMOV UR8, UR11 ;  /* 0x0000000b00088c82 */ /* 0x000fe20008000000 */
[----:B------:R-:W-:-:S02]  /*13d0*/  UIADD3 UR11, UPT, UPT, -UR5, URZ, URZ ;  /* 0x000000ff050b7290 */ /* 0x000fc4000fffe1ff */
[----:B------:R-:W-:Y:S02]  /*13e0*/  @!UP0 USHF.R.U32.HI UR8, URZ, UR9, UR8 ;  /* 0x00000009ff088299 */ /* 0x000fe40008011608 */
[----:B------:R-:W-:Y:S02]  /*13f0*/  UIADD3 UR9, UPT, UPT, -UR7, URZ, URZ ;  /* 0x000000ff07097290 */ /* 0x000fe4000fffe1ff */
[----:B------:R-:W-:Y:S02]  /*1400*/  @!UP0 USEL UR8, UR5, UR8, !UP2 ;  /* 0x0000000805088287 */ /* 0x000fe4000d000000 */
[----:B------:R-:W-:Y:S02]  /*1410*/  UIMAD UR9, UR19, UR9, UR4 ;  /* 0x00000009130972a4 */ /* 0x000fe4000f8e0204 */
[----:B------:R-:W-:Y:S02]  /*1420*/  @!UP0 UIADD3 UR7, UPT, UPT, UR7, -UR8, URZ ;  /* 0x8000000807078290 */ /* 0x000fe4000fffe0ff */
[----:B------:R-:W-:-:S02]  /*1430*/  @!UP0 UIMAD UR6, UR9, UR6, UR8 ;  /* 0x00000006090682a4 */ /* 0x000fc4000f8e0208 */
[----:B------:R-:W-:Y:S02]  /*1440*/  @!UP0 UIMAD UR4, UR7, UR19, UR5 ;  /* 0x00000013070482a4 */ /* 0x000fe4000f8e0205 */
[----:B------:R-:W-:Y:S02]  /*1450*/  UIMAD UR30, UR20, UR11, UR30 ;  /* 0x0000000b141e72a4 */ /* 0x000fe4000f8e021e */
[----:B------:R-:W-:Y:S01]  /*1460*/  UIMAD UR31, UR4, UR14, UR10 ;  /* 0x0000000e041f72a4 */ /* 0x000fe2000f8e020a */
[----:B------:R-:W-:Y:S02]  /*1470*/  @!UP0 UMOV UR5, UR6 ;  /* 0x0000000600058c82 */ /* 0x000fe40008000000 */
[----:B------:R-:W-:-:S12]  /*1480*/  UIMAD UR30, UR5, UR20, UR30 ;  /* 0x00000014051e72a4 */ /* 0x000fd8000f8e021e */
.L_x_18:
[----:B------:R-:W-:-:S09]  /*1490*/  UISETP.NE.AND UP0, UPT, UR22, 0x1, UPT ;  /* 0x000000011600788c */ /* 0x000fd2000bf05270 */
[----:B------:R-:W-:Y:S05]  /*14a0*/  BRA.U UP0, `(.L_x_19) ;  /* 0x0000000100407547 */ /* 0x000fea000b800000 */
[----:B------:R-:W2:Y:S01]  /*14b0*/  LDCU.128 UR8, c[0x0][0xb10] ;  /* 0x00016200ff0877ac */ /* 0x000ea20008000c00 */
[----:B------:R-:W3:Y:S01]  /*14c0*/  LDCU UR12, c[0x0][0xb0c] ;  /* 0x00016180ff0c77ac */ /* 0x000ee20008000800 */
[----:B------:R-:W4:Y:S01]  /*14d0*/  LDCU UR13, c[0x0][0xb20] ;  /* 0x00016400ff0d77ac */ /* 0x000f220008000800 */
[----:B--2---:R-:W-:Y:S02]  /*14e0*/  UIMAD.WIDE.U32 UR4, UR30, UR8, URZ ;  /* 0x000000081e0472a5 */ /* 0x004fe4000f8e00ff */
[----:B------:R-:W-:Y:S02]  /*14f0*/  UIMAD.WIDE.U32 UR6, UR31, UR11, URZ ;  /* 0x0000000b1f0672a5 */ /* 0x000fe4000f8e00ff */
[----:B---3--:R-:W-:Y:S02]  /*1500*/  UISETP.NE.AND UP0, UPT, UR12, 0x1, UPT ;  /* 0x000000010c00788c */ /* 0x008fe4000bf05270 */
[----:B------:R-:W-:-:S03]  /*1510*/  USHF.R.U32.HI UR5, URZ, UR9, UR5 ;  /* 0x00000009ff057299 */ /* 0x000fc60008011605 */
[----:B------:R-:W-:Y:S01]  /*1520*/  UMOV UR4, UR7 ;  /* 0x0000000700047c82 */ /* 0x000fe20008000000 */
[----:B------:R-:W-:Y:S02]  /*1530*/  USEL UR5, UR30, UR5, !UP0 ;  /* 0x000000051e057287 */ /* 0x000fe4000c000000 */
[----:B------:R-:W-:Y:S02]  /*1540*/  UISETP.NE.AND UP0, UPT, UR10, 0x1, UPT ;  /* 0x000000010a00788c */ /* 0x000fe4000bf05270 */
[----:B----4-:R-:W-:-:S04]  /*1550*/  USHF.R.U32.HI UR4, URZ, UR13, UR4 ;  /* 0x0000000dff047299 */ /* 0x010fc80008011604 */
[----:B------:R-:W-:-:S04]  /*1560*/  USEL UR4, UR31, UR4, !UP0 ;  /* 0x000000041f047287 */ /* 0x000fc8000c000000 */
[----:B------:R-:W-:Y:S02]  /*1570*/  UIADD3 UR6, UPT, UPT, UR5, -UR4, URZ ;  /* 0x8000000405067290 */ /* 0x000fe4000fffe0ff */
[----:B------:R-:W-:Y:S02]  /*1580*/  UIADD3 UR4, UPT, UPT, -UR5, UR4, URZ ;  /* 0x0000000405047290 */ /* 0x000fe4000fffe1ff */
[----:B------:R-:W-:Y:S02]  /*1590*/  UIMAD UR31, UR6, UR10, UR31 ;  /* 0x0000000a061f72a4 */ /* 0x000fe4000f8e021f */
[----:B------:R-:W-:-:S12]  /*15a0*/  UIMAD UR30, UR4, UR12, UR30 ;  /* 0x0000000c041e72a4 */ /* 0x000fd8000f8e021e */
.L_x_19:
[----:B------:R-:W-:Y:S01]  /*15b0*/  UISETP.NE.AND UP0, UPT, UR18, 0x2, UPT ;  /* 0x000000021200788c */ /* 0x000fe2000bf05270 */
[----:B------:R-:W-:Y:S09]  /*15c0*/  BRA.U !UP5, `(.L_x_20) ;  /* 0x000000010d0c7547 */ /* 0x000ff2000b800000 */
[----:B------:R-:W-:Y:S01]  /*15d0*/  UCGABAR_WAIT ;  /* 0x0000000000007dc7 */ /* 0x000fe20008000000 */
[----:B------:R-:W-:Y:S01]  /*15e0*/  CCTL.IVALL ;  /* 0x00000000ff00798f */ /* 0x000fe20002000000 */
[----:B------:R-:W-:Y:S05]  /*15f0*/  BRA `(.L_x_21) ;  /* 0x0000000000047947 */ /* 0x000fea0003800000 */
.L_x_20:
[----:B------:R-:W-:Y:S06]  /*1600*/  BAR.SYNC.DEFER_BLOCKING 0x0 ;  /* 0x0000000000007b1d */ /* 0x000fec0000010000 */
.L_x_21:
[----:B------:R-:W-:Y:S05]  /*1610*/  BRA.U UP0, `(.L_x_22) ;  /* 0x0000001100c87547 */ /* 0x000fea000b800000 */
[----:B------:R-:W2:Y:S01]  /*1620*/  LDCU UR6, c[0x0][0x38c] ;  /* 0x00007180ff0677ac */ /* 0x000ea20008000800 */
[----:B------:R-:W-:Y:S01]  /*1630*/  PLOP3.LUT P1, PT, PT, PT, UP3, 0x80, 0x8 ;  /* 0x000000000008781c */ /* 0x000fe20003f2f038 */
[----:B------:R-:W-:Y:S01]  /*1640*/  IMAD.MOV.U32 R12, RZ, RZ, 0x1 ;  /* 0x00000001ff0c7424 */ /* 0x000fe200078e00ff */
[----:B------:R-:W-:Y:S01]  /*1650*/  ISETP.EQ.OR P2, PT, R0, RZ, P3 ;  /* 0x000000ff0000720c */ /* 0x000fe20001f42670 */
[----:B------:R-:W-:Y:S01]  /*1660*/  UISETP.NE.AND UP1, UPT, UR18, URZ, UPT ;  /* 0x000000ff1200728c */ /* 0x000fe2000bf25270 */
[----:B------:R-:W-:Y:S01]  /*1670*/  PLOP3.LUT P1, PT, P1, PT, PT, 0x8, 0x80 ;  /* 0x000000000080781c */ /* 0x000fe20000f2e170 */
[----:B------:R-:W-:Y:S01]  /*1680*/  USEL UR25, URZ, 0x1, UP6 ;  /* 0x00000001ff197887 */ /* 0x000fe2000b000000 */
[----:B------:R-:W-:Y:S01]  /*1690*/  CS2R R10, SRZ ;  /* 0x00000000000a7805 */ /* 0x000fe2000001ff00 */
[----:B------:R-:W-:Y:S01]  /*16a0*/  IMAD.MOV.U32 R9, RZ, RZ, RZ ;  /* 0x000000ffff097224 */ /* 0x000fe200078e00ff */
[----:B------:R-:W3:Y:S01]  /*16b0*/  LDCU UR39, c[0x0][0x370] ;  /* 0x00006e00ff2777ac */ /* 0x000ee20008000800 */
[----:B------:R-:W-:Y:S01]  /*16c0*/  IMAD.MOV.U32 R8, RZ, RZ, 0x1 ;  /* 0x00000001ff087424 */ /* 0x000fe200078e00ff */
[----:B------:R-:W4:Y:S01]  /*16d0*/  LDCU.64 UR28, c[0x0][0x348] ;  /* 0x00006900ff1c77ac */ /* 0x000f220008000a00 */
[----:B------:R-:W-:-:S02]  /*16e0*/  USHF.R.U32.HI UR44, URZ, 0x6, UR24 ;  /* 0x00000006ff2c7899 */ /* 0x000fc40008011618 */
[----:B--2---:R-:W-:Y:S02]  /*16f0*/  UIADD3 UR5, UPT, UPT, UR6, 0x3f, URZ ;  /* 0x0000003f06057890 */ /* 0x004fe4000fffe0ff */
[----:B------:R-:W-:Y:S02]  /*1700*/  UIADD3 UR46, UPT, UPT, UR6, 0x7e, URZ ;  /* 0x0000007e062e7890 */ /* 0x000fe4000fffe0ff */
[----:B------:R-:W-:Y:S01]  /*1710*/  USHF.R.S32.HI UR4, URZ, 0x1f, UR5 ;  /* 0x0000001fff047899 */ /* 0x000fe20008011405 */
[----:B------:R-:W2:Y:S03]  /*1720*/  LDCU UR38, c[0x0][0x374] ;  /* 0x00006e80ff2677ac */ /* 0x000ea60008000800 */
[----:B------:R-:W-:Y:S02]  /*1730*/  ULEA.HI UR4, UR4, UR5, URZ, 0x6 ;  /* 0x0000000504047291 */ /* 0x000fe4000f8f30ff */
[----:B------:R-:W-:-:S02]  /*1740*/  USEL UR25, UR25, 0x2, UP1 ;  /* 0x0000000219197887 */ /* 0x000fc40008800000 */
[----:B------:R-:W-:Y:S02]  /*1750*/  USHF.R.S32.HI UR41, URZ, 0x6, UR4 ;  /* 0x00000006ff297899 */ /* 0x000fe40008011404 */
[----:B------:R-:W-:Y:S02]  /*1760*/  UIADD3 UR4, UPT, UPT, UR6, -0x1, URZ ;  /* 0xffffffff06047890 */ /* 0x000fe4000fffe0ff */
[----:B------:R-:W-:Y:S02]  /*1770*/  UISETP.LT.U32.AND UP0, UPT, UR41, 0x4, UPT ;  /* 0x000000042900788c */ /* 0x000fe4000bf01070 */
[----:B------:R-:W-:Y:S02]  /*1780*/  UISETP.GE.U32.AND UP2, UPT, UR4, -0x7f, UPT ;  /* 0xffffff810400788c */ /* 0x000fe4000bf46070 */
[----:B------:R-:W-:Y:S01]  /*1790*/  USEL UR40, UR41, 0x4, UP0 ;  /* 0x0000000429287887 */ /* 0x000fe20008000000 */
[----:B------:R-:W-:-:S03]  /*17a0*/  UMOV UR5, URZ ;  /* 0x000000ff00057c82 */ /* 0x000fc60008000000 */
[----:B------:R-:W-:Y:S02]  /*17b0*/  UIADD3 UR21, UPT, UPT, UR40, -0x1, URZ ;  /* 0xffffffff28157890 */ /* 0x000fe4000fffe0ff */
[----:B------:R-:W-:-:S03]  /*17c0*/  UIADD3 UR43, UPT, UPT, UR41, -UR40, URZ ;  /* 0x80000028292b7290 */ /* 0x000fc6000fffe0ff */
[----:B------:R-:W-:-:S04]  /*17d0*/  @UP2 UIADD3 UR21, UPT, UPT, UR40, URZ, URZ ;  /* 0x000000ff28152290 */ /* 0x000fc8000fffe0ff */
[----:B--234-:R-:W-:-:S12]  /*17e0*/  UIADD3 UR21, UPT, UPT, UR21, 0x1, URZ ;  /* 0x0000000115157890 */ /* 0x01cfd8000fffe0ff */
.L_x_42:
[----:B------:R-:W-:Y:S01]  /*17f0*/  UISETP.NE.AND UP0, UPT, UR45, URZ, UPT ;  /* 0x000000ff2d00728c */ /* 0x000fe2000bf05270 */
[----:B------:R-:W2:Y:S08]  /*1800*/  S2UR UR45, SR_CgaCtaId ;  /* 0x00000000002d79c3 */ /* 0x000eb00000008800 */
[----:B------:R-:W-:Y:S05]  /*1810*/  BRA.U UP0, `(.L_x_23) ;  /* 0x0000000100347547 */ /* 0x000fea000b800000 */
[----:B------:R-:W3:Y:S01]  /*1820*/  S2R R0, SR_CgaCtaId ;  /* 0x0000000000007919 */ /* 0x000ee20000008800 */
[----:B------:R-:W-:-:S04]  /*1830*/  MOV R2, 0x400 ;  /* 0x0000040000027802 */ /* 0x000fc80000000f00 */
[----:B---3--:R-:W-:Y:S02]  /*1840*/  LEA R0, R0, R2, 0x18 ;  /* 0x0000000200007211 */ /* 0x008fe400078ec0ff */
[----:B------:R-:W-:-:S03]  /*1850*/  SHF.L.U32 R2, R8, 0x1f, RZ ;  /* 0x0000001f08027819 */ /* 0x000fc600000006ff */
[----:B------:R-:W-:-:S04]  /*1860*/  IMAD R0, R9, 0x8, R0 ;  /* 0x0000000809007824 */ /* 0x000fc800078e0200 */
[----:B------:R-:W3:Y:S02]  /*1870*/  SYNCS.PHASECHK.TRANS64.TRYWAIT P0, [R0+URZ+0x100], R2 ;  /* 0x00010002000075a7 */ /* 0x000ee400080011ff */
[----:B---3--:R-:W-:Y:S05]  /*1880*/  @!P0 BRA `(.L_x_24) ;  /* 0x0000007c009c8947 */ /* 0x008fea0003800000 */
.L_x_132:
[----:B------:R-:W-:Y:S01]  /*1890*/  VIADD R9, R9, 0x1 ;  /* 0x0000000109097836 */ /* 0x000fe20000000000 */
[----:B------:R3:W-:Y:S04]  /*18a0*/  SYNCS.ARRIVE.TRANS64.A1T0 RZ, [R0+URZ+0xf0], RZ ;  /* 0x0000f0ff00ff79a7 */ /* 0x0007e800081000ff */
[----:B------:R-:W-:-:S04]  /*18b0*/  ISETP.NE.AND P0, PT, R9, 0x2, PT ;  /* 0x000000020900780c */ /* 0x000fc80003f05270 */
[----:B------:R-:W-:Y:S02]  /*18c0*/  SEL R9, R9, RZ, P0 ;  /* 0x000000ff09097207 */ /* 0x000fe40000000000 */
[----:B---3--:R-:W-:-:S04]  /*18d0*/  SEL R0, RZ, 0x1, P0 ;  /* 0x00000001ff007807 */ /* 0x008fc80000000000 */
[----:B------:R-:W-:-:S07]  /*18e0*/  LOP3.LUT R8, R8, R0, RZ, 0x3c, !PT ;  /* 0x0000000008087212 */ /* 0x000fce00078e3cff */
.L_x_23:
[----:B------:R-:W-:Y:S01]  /*18f0*/  UMOV UR6, 0x400 ;  /* 0x0000040000067882 */ /* 0x000fe20000000000 */
[----:B------:R-:W-:Y:S01]  /*1900*/  SHF.L.U32 R0, R12, 0x1f, RZ ;  /* 0x0000001f0c007819 */ /* 0x000fe200000006ff */
[----:B--2---:R-:W-:Y:S02]  /*1910*/  ULEA UR6, UR45, UR6, 0x18 ;  /* 0x000000062d067291 */ /* 0x004fe4000f8ec0ff */
[----:B------:R-:W-:Y:S02]  /*1920*/  UISETP.GE.U32.AND UP0, UPT, UR46, 0x7f, UPT ;  /* 0x0000007f2e00788c */ /* 0x000fe4000bf06070 */
[----:B------:R-:W-:Y:S02]  /*1930*/  ULEA UR4, UR5, UR6, 0x3 ;  /* 0x0000000605047291 */ /* 0x000fe4000f8e18ff */
[----:B------:R-:W-:Y:S02]  /*1940*/  USHF.L.U32 UR35, UR30, 0x6, URZ ;  /* 0x000000061e237899 */ /* 0x000fe400080006ff */
[----:B------:R-:W-:Y:S01]  /*1950*/  ULEA UR11, UR31, UR44, 0x8 ;  /* 0x0000002c1f0b7291 */ /* 0x000fe2000f8e40ff */
[----:B------:R-:W-:-:S04]  /*1960*/  UMOV UR13, URZ ;  /* 0x000000ff000d7c82 */ /* 0x000fc80008000000 */
[----:B------:R2:W3:Y:S01]  /*1970*/  SYNCS.PHASECHK.TRANS64.TRYWAIT P0, [UR4+0x20], R0 ;  /* 0x00002000ff0075a7 */ /* 0x0004e20008001104 */
[----:B------:R-:W-:Y:S06]  /*1980*/  BRA.U !UP0, `(.L_x_25) ;  /* 0x0000000108bc7547 */ /* 0x000fec000b800000 */
[----:B------:R-:W-:Y:S01]  /*1990*/  UMOV UR7, URZ ;  /* 0x000000ff00077c82 */ /* 0x000fe20008000000 */
[----:B------:R-:W-:-:S05]  /*19a0*/  UMOV UR4, UR5 ;  /* 0x0000000500047c82 */ /* 0x000fca0008000000 */
.L_x_31:
[----:B------:R-:W-:Y:S01]  /*19b0*/  ULEA UR33, UR4, UR6, 0x3 ;  /* 0x0000000604217291 */ /* 0x000fe2000f8e18ff */
[----:B---3--:R-:W-:Y:S01]  /*19c0*/  @!P3 MOV R2, 0x5000 ;  /* 0x000050000002b802 */ /* 0x008fe20000000f00 */
[----:B-1-34-:R-:W-:Y:S10]  /*19d0*/  @P0 BRA `(.L_x_26) ;  /* 0x00000000000c0947 */ /* 0x01aff40003800000 */
[----:B------:R-:W-:-:S04]  /*19e0*/  SHF.L.U32 R3, R12, 0x1f, RZ ;  /* 0x0000001f0c037819 */ /* 0x000fc800000006ff */
[----:B------:R-:W3:Y:S02]  /*19f0*/  SYNCS.PHASECHK.TRANS64.TRYWAIT P0, [UR33+0x20], R3 ;  /* 0x00002003ff0075a7 */ /* 0x000ee40008001121 */
[----:B---3--:R-:W-:Y:S05]  /*1a00*/  @!P0 BRA `(.L_x_27) ;  /* 0x0000007c00508947 */ /* 0x008fea0003800000 */
.L_x_26:
[----:B------:R3:W-:Y:S01]  /*1a10*/  @!P3 SYNCS.ARRIVE.TRANS64 RZ, [UR33], R2 ;  /* 0x00000002ffffb9a7 */ /* 0x0007e20008000021 */
[----:B------:R-:W-:-:S04]  /*1a20*/  ULOP3.LUT UR5, UR25, 0x2, URZ, 0xfc, !UPT ;  /* 0x0000000219057892 */ /* 0x000fc8000f8efcff */
[----:B------:R-:W-:-:S09]  /*1a30*/  UISETP.NE.AND UP0, UPT, UR5, 0x2, UPT ;  /* 0x000000020500788c */ /* 0x000fd2000bf05270 */
[----:B------:R-:W-:Y:S05]  /*1a40*/  BRA.U UP0, `(.L_x_28) ;  /* 0x0000000100047547 */ /* 0x000fea000b800000 */
[----:B-1----:R-:W-:Y:S05]  /*1a50*/  BPT.TRAP 0x1 ;  /* 0x000000040000795c */ /* 0x002fea0000300000 */
.L_x_28:
[----:B------:R-:W-:Y:S04]  /*1a60*/  BSSY.RECONVERGENT B0, `(.L_x_29) ;  /* 0x0000003000007945 */ /* 0x000fe80003800200 */
[----:B------:R-:W-:Y:S05]  /*1a70*/  @P2 BRA `(.L_x_30) ;  /* 0x0000000000042947 */ /* 0x000fea0003800000 */
[----:B-1----:R-:W-:Y:S05]  /*1a80*/  BPT.TRAP 0x1 ;  /* 0x000000040000795c */ /* 0x002fea0000300000 */
.L_x_30:
[----:B-1----:R-:W-:Y:S05]  /*1a90*/  BSYNC.RECONVERGENT B0 ;  /* 0x0000000000007941 */ /* 0x002fea0003800200 */
.L_x_29:
[----:B------:R-:W-:Y:S02]  /*1aa0*/  UIADD3 UR5, UPT, UPT, UR4, 0x1, URZ ;  /* 0x0000000104057890 */ /* 0x000fe4000fffe0ff */
[----:B------:R-:W-:Y:S02]  /*1ab0*/  USHF.L.U32 UR34, UR7, 0x6, URZ ;  /* 0x0000000607227899 */ /* 0x000fe400080006ff */
[----:B------:R-:W-:Y:S02]  /*1ac0*/  UISETP.NE.AND UP0, UPT, UR5, 0x4, UPT ;  /* 0x000000040500788c */ /* 0x000fe4000bf05270 */
[----:B------:R-:W-:Y:S02]  /*1ad0*/  UIADD3 UR7, UPT, UPT, UR7, 0x1, URZ ;  /* 0x0000000107077890 */ /* 0x000fe4000fffe0ff */
[----:B------:R-:W-:Y:S02]  /*1ae0*/  USEL UR9, URZ, 0x1, UP0 ;  /* 0x00000001ff097887 */ /* 0x000fe40008000000 */
[----:B------:R-:W-:-:S02]  /*1af0*/  USEL UR5, UR5, URZ, UP0 ;  /* 0x000000ff05057287 */ /* 0x000fc40008000000 */
[----:B------:R-:W-:Y:S02]  /*1b00*/  UIADD3 UR14, UP0, UPT, UR28, 0x180, URZ ;  /* 0x000001801c0e7890 */ /* 0x000fe4000ff1e0ff */
[----:B------:R-:W-:Y:S01]  /*1b10*/  ULEA UR8, UR5, UR6, 0x3 ;  /* 0x0000000605087291 */ /* 0x000fe2000f8e18ff */
[----:B------:R-:W-:Y:S01]  /*1b20*/  LOP3.LUT R12, R12, UR9, RZ, 0x3c, !PT ;  /* 0x000000090c0c7c12 */ /* 0x000fe2000f8e3cff */
[----:B------:R-:W-:Y:S02]  /*1b30*/  ULEA UR32, UR4, UR6, 0xc ;  /* 0x0000000604207291 */ /* 0x000fe4000f8e60ff */
[----:B------:R-:W-:Y:S01]  /*1b40*/  UIADD3 UR16, UP1, UPT, UR28, 0x80, URZ ;  /* 0x000000801c107890 */ /* 0x000fe2000ff3e0ff */
[----:B--2---:R-:W-:Y:S01]  /*1b50*/  SHF.L.U32 R0, R12, 0x1f, RZ ;  /* 0x0000001f0c007819 */ /* 0x004fe200000006ff */
[----:B------:R-:W-:Y:S02]  /*1b60*/  UIADD3.X UR15, UPT, UPT, URZ, UR29, URZ, UP0, !UPT ;  /* 0x0000001dff0f7290 */ /* 0x000fe400087fe4ff */
[----:B------:R-:W-:Y:S01]  /*1b70*/  UISETP.NE.AND UP0, UPT, UR7, UR21, UPT ;  /* 0x000000150700728c */ /* 0x000fe2000bf05270 */
[----:B------:R4:W1:Y:S01]  /*1b80*/  SYNCS.PHASECHK.TRANS64.TRYWAIT P0, [UR8+0x20], R0 ;  /* 0x00002000ff0075a7 */ /* 0x0008620008001108 */
[----:B------:R-:W-:-:S02]  /*1b90*/  ULEA UR8, UR4, UR24, 0xe ;  /* 0x0000001804087291 */ /* 0x000fc4000f8e70ff */
[----:B------:R-:W-:Y:S02]  /*1ba0*/  UIADD3.X UR17, UPT, UPT, URZ, UR29, URZ, UP1, !UPT ;  /* 0x0000001dff117290 */ /* 0x000fe40008ffe4ff */
[----:B------:R-:W-:Y:S02]  /*1bb0*/  UIADD3 UR32, UPT, UPT, UR32, 0x6400, URZ ;  /* 0x0000640020207890 */ /* 0x000fe4000fffe0ff */
[----:B------:R-:W-:Y:S01]  /*1bc0*/  UIADD3 UR8, UPT, UPT, UR6, 0xa400, UR8 ;  /* 0x0000a40006087890 */ /* 0x000fe2000fffe008 */
[----:B------:R-:W-:Y:S01]  /*1bd0*/  UMOV UR18, 0x0 ;  /* 0x0000000000127882 */ /* 0x000fe20000000000 */
[----:B------:R-:W-:Y:S01]  /*1be0*/  UMOV UR19, 0x10000000 ;  /* 0x1000000000137882 */ /* 0x000fe20000000000 */
[----:B------:R-:W-:Y:S01]  /*1bf0*/  UMOV UR4, 0x30000 ;  /* 0x0003000000047882 */ /* 0x000fe20000000000 */
[----:B------:R-:W-:Y:S01]  /*1c00*/  UMOV UR12, UR36 ;  /* 0x00000024000c7c82 */ /* 0x000fe20008000000 */
[----:B------:R-:W-:Y:S01]  /*1c10*/  UMOV UR9, UR33 ;  /* 0x0000002100097c82 */ /* 0x000fe20008000000 */
[----:B------:R-:W-:Y:S01]  /*1c20*/  UMOV UR10, UR34 ;  /* 0x00000022000a7c82 */ /* 0x000fe20008000000 */
[----:B------:R-:W-:Y:S01]  /*1c30*/  UTMALDG.3D [UR32], [UR16], desc[UR18] ;  /* 0x00001220100075b4 */ /* 0x000fe20008011000 */
[----:B------:R-:W-:Y:S01]  /*1c40*/  UMOV UR13, UR21 ;  /* 0x00000015000d7c82 */ /* 0x000fe20008000000 */
[----:B------:R2:W-:Y:S02]  /*1c50*/  UTMALDG.3D.MULTICAST [UR8], [UR14], UR4, desc[UR18] ;  /* 0x000012080e0073b4 */ /* 0x0005e40008011804 */
[----:B--2---:R-:W-:Y:S01]  /*1c60*/  UMOV UR4, UR5 ;  /* 0x0000000500047c82 */ /* 0x004fe20008000000 */
[----:B------:R-:W-:Y:S05]  /*1c70*/  BRA.U UP0, `(.L_x_31) ;  /* 0xfffffffd004c7547 */ /* 0x000fea000b83ffff */
.L_x_25:
[----:B------:R-:W-:Y:S01]  /*1c80*/  ULEA UR4, UR5, UR6, 0x3 ;  /* 0x0000000605047291 */ /* 0x000fe2000f8e18ff */
[----:B--2-4-:R-:W-:Y:S01]  /*1c90*/  SHF.L.U32 R0, R12, 0x1f, RZ ;  /* 0x0000001f0c007819 */ /* 0x014fe200000006ff */
[----:B------:R-:W-:Y:S01]  /*1ca0*/  @!P1 SYNCS.ARRIVE.TRANS64.A1T0 RZ, [UR6+0x88], RZ ;  /* 0x000088ffffff99a7 */ /* 0x000fe20008100006 */
[----:B------:R-:W-:-:S06]  /*1cb0*/  UISETP.GT.AND UP0, UPT, UR41, UR40, UPT ;  /* 0x000000282900728c */ /* 0x000fcc000bf04270 */
[----:B-1-3--:R1:W2:Y:S03]  /*1cc0*/  SYNCS.PHASECHK.TRANS64.TRYWAIT P0, [UR4+0x20], R0 ;  /* 0x00002000ff0075a7 */ /* 0x00a2a60008001104 */
[----:B------:R-:W-:Y:S05]  /*1cd0*/  BRA.U !UP0, `(.L_x_32) ;  /* 0x0000000108c07547 */ /* 0x000fea000b800000 */
[----:B------:R-:W-:Y:S01]  /*1ce0*/  UIADD3 UR26, UPT, UPT, UR43, UR13, URZ ;  /* 0x0000000d2b1a7290 */ /* 0x000fe2000fffe0ff */
[----:B------:R-:W-:-:S11]  /*1cf0*/  UMOV UR4, UR5 ;  /* 0x0000000500047c82 */ /* 0x000fd60008000000 */
.L_x_38:
[----:B------:R-:W-:Y:S01]  /*1d00*/  ULEA UR17, UR4, UR6, 0x3 ;  /* 0x0000000604117291 */ /* 0x000fe2000f8e18ff */
[----:B--2---:R-:W-:Y:S01]  /*1d10*/  @!P3 MOV R2, 0x5000 ;  /* 0x000050000002b802 */ /* 0x004fe20000000f00 */
[----:B--234-:R-:W-:Y:S10]  /*1d20*/  @P0 BRA `(.L_x_33) ;  /* 0x00000000000c0947 */ /* 0x01cff40003800000 */
[----:B------:R-:W-:-:S04]  /*1d30*/  SHF.L.U32 R3, R12, 0x1f, RZ ;  /* 0x0000001f0c037819 */ /* 0x000fc800000006ff */
[----:B------:R-:W2:Y:S02]  /*1d40*/  SYNCS.PHASECHK.TRANS64.TRYWAIT P0, [UR17+0x20], R3 ;  /* 0x00002003ff0075a7 */ /* 0x000ea40008001111 */
[----:B--2---:R-:W-:Y:S05]  /*1d50*/  @!P0 BRA `(.L_x_34) ;  /* 0x0000007800948947 */ /* 0x004fea0003800000 */
.L_x_33:
[----:B------:R2:W-:Y:S01]  /*1d60*/  @!P3 SYNCS.ARRIVE.TRANS64 RZ, [UR17], R2 ;  /* 0x00000002ffffb9a7 */ /* 0x0005e20008000011 */
[----:B------:R-:W-:-:S04]  /*1d70*/  ULOP3.LUT UR5, UR25, 0x2, URZ, 0xfc, !UPT ;  /* 0x0000000219057892 */ /* 0x000fc8000f8efcff */
[----:B------:R-:W-:-:S09]  /*1d80*/  UISETP.NE.AND UP0, UPT, UR5, 0x2, UPT ;  /* 0x000000020500788c */ /* 0x000fd2000bf05270 */
[----:B------:R-:W-:Y:S05]  /*1d90*/  BRA.U UP0, `(.L_x_35) ;  /* 0x0000000100047547 */ /* 0x000fea000b800000 */
[----:B------:R-:W-:Y:S05]  /*1da0*/  BPT.TRAP 0x1 ;  /* 0x000000040000795c */ /* 0x000fea0000300000 */
.L_x_35:
[----:B------:R-:W-:Y:S04]  /*1db0*/  BSSY.RECONVERGENT B0, `(.L_x_36) ;  /* 0x0000003000007945 */ /* 0x000fe80003800200 */
[----:B------:R-:W-:Y:S05]  /*1dc0*/  @P2 BRA `(.L_x_37) ;  /* 0x0000000000042947 */ /* 0x000fea0003800000 */
[----:B------:R-:W-:Y:S05]  /*1dd0*/  BPT.TRAP 0x1 ;  /* 0x000000040000795c */ /* 0x000fea0000300000 */
.L_x_37:
[----:B------:R-:W-:Y:S05]  /*1de0*/  BSYNC.RECONVERGENT B0 ;  /* 0x0000000000007941 */ /* 0x000fea0003800200 */
.L_x_36:
[----:B------:R-:W-:Y:S02]  /*1df0*/  UIADD3 UR5, UPT, UPT, UR4, 0x1, URZ ;  /* 0x0000000104057890 */ /* 0x000fe4000fffe0ff */
[----:B------:R-:W-:Y:S02]  /*1e00*/  USHF.L.U32 UR18, UR13, 0x6, URZ ;  /* 0x000000060d127899 */ /* 0x000fe400080006ff */
[----:B------:R-:W-:Y:S02]  /*1e10*/  UISETP.NE.AND UP0, UPT, UR5, 0x4, UPT ;  /* 0x000000040500788c */ /* 0x000fe4000bf05270 */
[----:B------:R-:W-:Y:S02]  /*1e20*/  UIADD3 UR13, UPT, UPT, UR13, 0x1, URZ ;  /* 0x000000010d0d7890 */ /* 0x000fe4000fffe0ff */
[----:B------:R-:W-:Y:S02]  /*1e30*/  USEL UR8, URZ, 0x1, UP0 ;  /* 0x00000001ff087887 */ /* 0x000fe40008000000 */
[----:B------:R-:W-:-:S02]  /*1e40*/  USEL UR5, UR5, URZ, UP0 ;  /* 0x000000ff05057287 */ /* 0x000fc40008000000 */
[----:B------:R-:W-:Y:S02]  /*1e50*/  UIADD3 UR14, UP0, UPT, UR28, 0x180, URZ ;  /* 0x000001801c0e7890 */ /* 0x000fe4000ff1e0ff */
[----:B------:R-:W-:Y:S01]  /*1e60*/  LOP3.LUT R12, R12, UR8, RZ, 0x3c, !PT ;  /* 0x000000080c0c7c12 */ /* 0x000fe2000f8e3cff */
[----:B------:R-:W-:Y:S02]  /*1e70*/  ULEA UR16, UR4, UR6, 0xc ;  /* 0x0000000604107291 */ /* 0x000fe4000f8e60ff */
[----:B------:R-:W-:Y:S01]  /*1e80*/  UIADD3 UR22, UP1, UPT, UR28, 0x80, URZ ;  /* 0x000000801c167890 */ /* 0x000fe2000ff3e0ff */
[----:B-1----:R-:W-:Y:S01]  /*1e90*/  SHF.L.U32 R0, R12, 0x1f, RZ ;  /* 0x0000001f0c007819 */ /* 0x002fe200000006ff */
[----:B------:R-:W-:Y:S02]  /*1ea0*/  UIADD3.X UR15, UPT, UPT, URZ, UR29, URZ, UP0, !UPT ;  /* 0x0000001dff0f7290 */ /* 0x000fe400087fe4ff */
[----:B------:R-:W-:Y:S02]  /*1eb0*/  ULEA UR8, UR4, UR24, 0xe ;  /* 0x0000001804087291 */ /* 0x000fe4000f8e70ff */
[----:B------:R-:W-:-:S02]  /*1ec0*/  UISETP.NE.AND UP0, UPT, UR13, UR26, UPT ;  /* 0x0000001a0d00728c */ /* 0x000fc4000bf05270 */
[----:B------:R-:W-:Y:S02]  /*1ed0*/  ULEA UR7, UR5, UR6, 0x3 ;  /* 0x0000000605077291 */ /* 0x000fe4000f8e18ff */
[----:B------:R-:W-:Y:S02]  /*1ee0*/  UIADD3 UR16, UPT, UPT, UR16, 0x6400, URZ ;  /* 0x0000640010107890 */ /* 0x000fe4000fffe0ff */
[----:B------:R-:W-:Y:S02]  /*1ef0*/  UIADD3.X UR23, UPT, UPT, URZ, UR29, URZ, UP1, !UPT ;  /* 0x0000001dff177290 */ /* 0x000fe40008ffe4ff */
[----:B------:R-:W-:Y:S01]  /*1f00*/  UIADD3 UR8, UPT, UPT, UR6, 0xa400, UR8 ;  /* 0x0000a40006087890 */ /* 0x000fe2000fffe008 */
[----:B------:R-:W-:Y:S01]  /*1f10*/  UMOV UR30, 0x0 ;  /* 0x00000000001e7882 */ /* 0x000fe20000000000 */
[----:B------:R-:W-:Y:S01]  /*1f20*/  UMOV UR31, 0x10000000 ;  /* 0x10000000001f7882 */ /* 0x000fe20000000000 */
[----:B------:R-:W-:Y:S01]  /*1f30*/  UMOV UR19, UR35 ;  /* 0x0000002300137c82 */ /* 0x000fe20008000000 */
[----:B------:R-:W-:Y:S01]  /*1f40*/  UMOV UR20, UR36 ;  /* 0x0000002400147c82 */ /* 0x000fe20008000000 */
[----:B------:R3:W4:Y:S01]  /*1f50*/  SYNCS.PHASECHK.TRANS64.TRYWAIT P0, [UR7+0x20], R0 ;  /* 0x00002000ff0075a7 */ /* 0x0007220008001107 */
[----:B------:R-:W-:Y:S01]  /*1f60*/  UMOV UR4, 0x30000 ;  /* 0x0003000000047882 */ /* 0x000fe20000000000 */
[----:B------:R-:W-:Y:S01]  /*1f70*/  UMOV UR12, UR36 ;  /* 0x00000024000c7c82 */ /* 0x000fe20008000000 */
[----:B------:R-:W-:Y:S01]  /*1f80*/  UMOV UR9, UR17 ;  /* 0x0000001100097c82 */ /* 0x000fe20008000000 */
[----:B------:R-:W-:Y:S01]  /*1f90*/  UMOV UR10, UR18 ;  /* 0x00000012000a7c82 */ /* 0x000fe20008000000 */
[----:B------:R-:W-:Y:S01]  /*1fa0*/  UTMALDG.3D [UR16], [UR22], desc[UR30] ;  /* 0x00001e10160075b4 */ /* 0x000fe20008011000 */
[----:B------:R1:W-:Y:S02]  /*1fb0*/  UTMALDG.3D.MULTICAST [UR8], [UR14], UR4, desc[UR30] ;  /* 0x00001e080e0073b4 */ /* 0x0003e40008011804 */
[----:B-1----:R-:W-:Y:S01]  /*1fc0*/  UMOV UR4, UR5 ;  /* 0x0000000500047c82 */ /* 0x002fe20008000000 */
[----:B------:R-:W-:Y:S05]  /*1fd0*/  BRA.U UP0, `(.L_x_38) ;  /* 0xfffffffd00487547 */ /* 0x000fea000b83ffff */
.L_x_32:
[C---:B------:R-:W-:Y:S01]  /*1fe0*/  LEA R3, R11.reuse, UR6, 0x3 ;  /* 0x000000060b037c11 */ /* 0x040fe2000f8e18ff */
[----:B------:R-:W-:Y:S01]  /*1ff0*/  NOP ;  /* 0x0000000000007918 */ /* 0x000fe20000000000 */
[----:B-1-3--:R-:W-:Y:S02]  /*2000*/  SHF.L.U32 R0, R10, 0x1f, RZ ;  /* 0x0000001f0a007819 */ /* 0x00afe400000006ff */
[----:B------:R-:W-:Y:S02]  /*2010*/  LEA R4, R11, UR6, 0x4 ;  /* 0x000000060b047c11 */ /* 0x000fe4000f8e20ff */
[----:B--2-4-:R-:W1:Y:S02]  /*2020*/  SYNCS.PHASECHK.TRANS64.TRYWAIT P0, [R3+URZ+0x90], R0 ;  /* 0x00009000030075a7 */ /* 0x014e6400080011ff */
[----:B-1----:R-:W-:Y:S05]  /*2030*/  @!P0 BRA `(.L_x_39) ;  /* 0x0000007400f48947 */ /* 0x002fea0003800000 */
.L_x_135:
[----:B------:R-:W2:Y:S01]  /*2040*/  LDS.128 R4, [R4+0x120] ;  /* 0x0001200004047984 */ /* 0x000ea20000000c00 */
[----:B------:R-:W-:Y:S01]  /*2050*/  UISETP.GE.AND UP0, UPT, UR42, 0x1, UPT ;  /* 0x000000012a00788c */ /* 0x000fe2000bf06270 */
[----:B------:R-:W-:Y:S01]  /*2060*/  @!PT LDS RZ, [RZ] ;  /* 0x00000000fffff984 */ /* 0x000fe20000000800 */
[----:B------:R-:W-:Y:S01]  /*2070*/  @!PT LDS RZ, [RZ] ;  /* 0x00000000fffff984 */ /* 0x000fe20000000800 */
[----:B------:R-:W-:Y:S01]  /*2080*/  @!PT LDS RZ, [RZ] ;  /* 0x00000000fffff984 */ /* 0x000fe20000000800 */
[----:B------:R-:W-:Y:S01]  /*2090*/  @!PT LDS RZ, [RZ] ;  /* 0x00000000fffff984 */ /* 0x000fe20000000800 */
[----:B------:R3:W-:Y:S06]  /*20a0*/  MEMBAR.ALL.CTA ;  /* 0x0000000000007992 */ /* 0x0007ec0000008000 */
[----:B---3--:R-:W3:Y:S01]  /*20b0*/  FENCE.VIEW.ASYNC.S ;  /* 0x00000000000073c6 */ /* 0x008ee20000000000 */
[----:B--2---:R-:W-:-:S13]  /*20c0*/  LOP3.LUT P0, RZ, R6, 0x1, RZ, 0xc0, !PT ;  /* 0x0000000106ff7812 */ /* 0x004fda000780c0ff */
[----:B---3--:R-:W-:Y:S01]  /*20d0*/  VOTEU.ANY UP1, P0 ;  /* 0x0000000000ff7886 */ /* 0x008fe20000020100 */
[----:B------:R-:W-:-:S13]  /*20e0*/  PLOP3.LUT P0, PT, PT, PT, UP1, 0x80, 0x8 ;  /* 0x000000000008781c */ /* 0x000fda0003f0f018 */
[----:B-1----:R-:W-:Y:S02]  /*20f0*/  @P0 LOP3.LUT R0, R5, 0xffff, RZ, 0xc0, !PT ;  /* 0x0000ffff05000812 */ /* 0x002fe400078ec0ff */
[----:B------:R-:W-:Y:S02]  /*2100*/  @P0 MOV R2, R4 ;  /* 0x0000000400020202 */ /* 0x000fe40000000f00 */
[----:B------:R-:W-:Y:S01]  /*2110*/  @P0 R2UR UR7, R0 ;  /* 0x00000000000702ca */ /* 0x000fe200000e0000 */
[----:B------:R-:W-:Y:S01]  /*2120*/  VIADD R0, R3, 0xa0 ;  /* 0x000000a003007836 */ /* 0x000fe20000000000 */
[----:B------:R-:W-:Y:S02]  /*2130*/  @P0 SHF.R.U32.HI R4, RZ, 0x10, R5 ;  /* 0x00000010ff040819 */ /* 0x000fe40000011605 */
[----:B------:R-:W-:Y:S02]  /*2140*/  @P0 R2UR UR8, R2 ;  /* 0x00000000020802ca */ /* 0x000fe400000e0000 */
[----:B------:R-:W-:-:S02]  /*2150*/  PRMT R0, RZ, 0x654, R0 ;  /* 0x00000654ff007816 */ /* 0x000fc40000000000 */
[----:B------:R-:W-:Y:S02]  /*2160*/  @P0 R2UR UR4, R4 ;  /* 0x00000000040402ca */ /* 0x000fe400000e0000 */
[----:B------:R1:W-:Y:S03]  /*2170*/  SYNCS.ARRIVE.TRANS64.RED.A1T0 RZ, [R0+URZ], RZ ;  /* 0x000000ff00ff79a7 */ /* 0x0003e600081004ff */
[----:B------:R-:W-:-:S04]  /*2180*/  @UP1 UMOV UR27, UR7 ;  /* 0x00000007001b1c82 */ /* 0x000fc80008000000 */
[----:B------:R-:W-:-:S04]  /*2190*/  @UP1 UMOV UR37, UR8 ;  /* 0x0000000800251c82 */ /* 0x000fc80008000000 */
[----:B------:R-:W-:Y:S01]  /*21a0*/  @UP1 UMOV UR36, UR4 ;  /* 0x0000000400241c82 */ /* 0x000fe20008000000 */
[----:B------:R-:W-:Y:S05]  /*21b0*/  BRA.U !UP0, `(.L_x_40) ;  /* 0x0000000108d47547 */ /* 0x000fea000b800000 */
[----:B------:R-:W2:Y:S01]  /*21c0*/  LDCU.128 UR12, c[0x0][0xb10] ;  /* 0x00016200ff0c77ac */ /* 0x000ea20008000c00 */
[----:B------:R-:W3:Y:S01]  /*21d0*/  LDCU UR26, c[0x0][0xb20] ;  /* 0x00016400ff1a77ac */ /* 0x000ee20008000800 */
[----:B------:R-:W4:Y:S01]  /*21e0*/  LDCU UR20, c[0x0][0xb0c] ;  /* 0x00016180ff1477ac */ /* 0x000f220008000800 */
[----:B------:R-:W1:Y:S01]  /*21f0*/  LDCU.64 UR10, c[0x0][0xb28] ;  /* 0x00016500ff0a77ac */ /* 0x000e620008000a00 */
[----:B------:R-:W-:Y:S02]  /*2200*/  UISETP.NE.AND UP3, UPT, UR42, 0x1, UPT ;  /* 0x000000012a00788c */ /* 0x000fe4000bf65270 */
[----:B--2---:R-:W-:Y:S02]  /*2210*/  UIMAD.WIDE.U32 UR16, UR38, UR15, URZ ;  /* 0x0000000f261072a5 */ /* 0x004fe4000f8e00ff */
[----:B------:R-:W-:Y:S02]  /*2220*/  UIMAD.WIDE.U32 UR8, UR39, UR12, URZ ;  /* 0x0000000c270872a5 */ /* 0x000fe4000f8e00ff */
[----:B------:R-:W-:-:S02]  /*2230*/  UISETP.NE.AND UP0, UPT, UR14, 0x1, UPT ;  /* 0x000000010e00788c */ /* 0x000fc4000bf05270 */
[----:B------:R-:W-:Y:S01]  /*2240*/  UIMAD.WIDE.U32 UR22, UR27, UR15, URZ ;  /* 0x0000000f1b1672a5 */ /* 0x000fe2000f8e00ff */
[----:B------:R-:W-:Y:S02]  /*2250*/  UMOV UR16, UR17 ;  /* 0x0000001100107c82 */ /* 0x000fe40008000000 */
[----:B------:R-:W-:Y:S01]  /*2260*/  UMOV UR8, UR9 ;  /* 0x0000000900087c82 */ /* 0x000fe20008000000 */
[----:B---3--:R-:W-:Y:S02]  /*2270*/  USHF.R.U32.HI UR16, URZ, UR26, UR16 ;  /* 0x0000001aff107299 */ /* 0x008fe40008011610 */
[----:B----4-:R-:W-:Y:S02]  /*2280*/  UISETP.NE.AND UP2, UPT, UR20, 0x1, UPT ;  /* 0x000000011400788c */ /* 0x010fe4000bf45270 */
[----:B------:R-:W-:Y:S02]  /*2290*/  USHF.R.U32.HI UR8, URZ, UR13, UR8 ;  /* 0x0000000dff087299 */ /* 0x000fe40008011608 */
[----:B------:R-:W-:-:S02]  /*22a0*/  USEL UR7, UR38, UR16, !UP0 ;  /* 0x0000001026077287 */ /* 0x000fc4000c000000 */
[----:B------:R-:W-:Y:S02]  /*22b0*/  USEL UR8, UR39, UR8, !UP2 ;  /* 0x0000000827087287 */ /* 0x000fe4000d000000 */
[----:B-1----:R-:W-:Y:S01]  /*22c0*/  UIMAD.WIDE.U32 UR16, UR7, UR10, URZ ;  /* 0x0000000a071072a5 */ /* 0x002fe2000f8e00ff */
[----:B------:R-:W-:Y:S01]  /*22d0*/  UMOV UR4, UR23 ;  /* 0x0000001700047c82 */ /* 0x000fe20008000000 */
[----:B------:R-:W-:Y:S02]  /*22e0*/  UIMAD.WIDE.U32 UR18, UR37, UR12, URZ ;  /* 0x0000000c251272a5 */ /* 0x000fe4000f8e00ff */
[----:B------:R-:W-:-:S03]  /*22f0*/  UIMAD.WIDE.U32 UR22, UR8, UR10, URZ ;  /* 0x0000000a081672a5 */ /* 0x000fc6000f8e00ff */
[----:B------:R-:W-:Y:S01]  /*2300*/  UMOV UR16, UR17 ;  /* 0x0000001100107c82 */ /* 0x000fe20008000000 */
[----:B------:R-:W-:Y:S02]  /*2310*/  USHF.R.U32.HI UR4, URZ, UR26, UR4 ;  /* 0x0000001aff047299 */ /* 0x000fe40008011604 */
[----:B------:R-:W-:Y:S01]  /*2320*/  @UP3 USHF.R.U32.HI UR7, URZ, UR11, UR16 ;  /* 0x0000000bff073299 */ /* 0x000fe20008011610 */
[----:B------:R-:W-:Y:S01]  /*2330*/  UMOV UR18, UR19 ;  /* 0x0000001300127c82 */ /* 0x000fe20008000000 */
[----:B------:R-:W-:Y:S01]  /*2340*/  UMOV UR22, UR23 ;  /* 0x0000001700167c82 */ /* 0x000fe20008000000 */
[----:B------:R-:W-:Y:S02]  /*2350*/  USHF.R.U32.HI UR13, URZ, UR13, UR18 ;  /* 0x0000000dff0d7299 */ /* 0x000fe40008011612 */
[----:B------:R-:W-:Y:S02]  /*2360*/  USEL UR4, UR27, UR4, !UP0 ;  /* 0x000000041b047287 */ /* 0x000fe4000c000000 */
[----:B------:R-:W-:-:S02]  /*2370*/  @UP3 USHF.R.U32.HI UR8, URZ, UR11, UR22 ;  /* 0x0000000bff083299 */ /* 0x000fc40008011616 */
[----:B------:R-:W-:Y:S02]  /*2380*/  UIMAD UR9, UR42, UR7, URZ ;  /* 0x000000072a0972a4 */ /* 0x000fe4000f8e02ff */
[----:B------:R-:W-:Y:S02]  /*2390*/  USEL UR7, UR37, UR13, !UP2 ;  /* 0x0000000d25077287 */ /* 0x000fe4000d000000 */
[----:B------:R-:W-:Y:S02]  /*23a0*/  UIMAD UR12, UR42, UR8, URZ ;  /* 0x000000082a0c72a4 */ /* 0x000fe4000f8e02ff */
[----:B------:R-:W-:Y:S02]  /*23b0*/  UISETP.GE.AND UP0, UPT, UR4, UR9, UPT ;  /* 0x000000090400728c */ /* 0x000fe4000bf06270 */
[----:B------:R-:W-:Y:S02]  /*23c0*/  UIMAD.WIDE.U32 UR16, UR4, UR10, URZ ;  /* 0x0000000a041072a5 */ /* 0x000fe4000f8e00ff */
[----:B------:R-:W-:-:S02]  /*23d0*/  UISETP.GE.OR UP0, UPT, UR7, UR12, UP0 ;  /* 0x0000000c0700728c */ /* 0x000fc40008706670 */
[----:B------:R-:W-:Y:S02]  /*23e0*/  UIMAD.WIDE.U32 UR12, UR7, UR10, URZ ;  /* 0x0000000a070c72a5 */ /* 0x000fe4000f8e00ff */
[----:B------:R-:W-:Y:S01]  /*23f0*/  UIADD3 UR15, UPT, UPT, -UR4, URZ, URZ ;  /* 0x000000ff040f7290 */ /* 0x000fe2000fffe1ff */
[----:B------:R-:W-:Y:S01]  /*2400*/  UMOV UR10, UR17 ;  /* 0x00000011000a7c82 */ /* 0x000fe20008000000 */
[----:B------:R-:W-:Y:S02]  /*2410*/  UIADD3 UR12, UPT, UPT, -UR7, URZ, URZ ;  /* 0x000000ff070c7290 */ /* 0x000fe4000fffe1ff */
[----:B------:R-:W-:-:S03]  /*2420*/  USHF.R.U32.HI UR10, URZ, UR11, UR10 ;  /* 0x0000000bff0a7299 */ /* 0x000fc6000801160a */
[----:B------:R-:W-:Y:S01]  /*2430*/  @!UP0 UMOV UR9, UR13 ;  /* 0x0000000d00098c82 */ /* 0x000fe20008000000 */
[----:B------:R-:W-:Y:S02]  /*2440*/  UIMAD UR15, UR14, UR15, UR27 ;  /* 0x0000000f0e0f72a4 */ /* 0x000fe4000f8e021b */
[----:B------:R-:W-:Y:S02]  /*2450*/  USEL UR10, UR4, UR10, !UP3 ;  /* 0x0000000a040a7287 */ /* 0x000fe4000d800000 */
[----:B------:R-:W-:Y:S02]  /*2460*/  @!UP0 USHF.R.U32.HI UR9, URZ, UR11, UR9 ;  /* 0x0000000bff098299 */ /* 0x000fe40008011609 */
[----:B------:R-:W-:Y:S02]  /*2470*/  UIADD3 UR11, UPT, UPT, -UR10, URZ, URZ ;  /* 0x000000ff0a0b7290 */ /* 0x000fe4000fffe1ff */
[----:B------:R-:W-:Y:S02]  /*2480*/  @!UP0 USEL UR9, UR7, UR9, !UP3 ;  /* 0x0000000907098287 */ /* 0x000fe4000d800000 */
[----:B------:R-:W-:-:S02]  /*2490*/  UIMAD UR11, UR42, UR11, UR4 ;  /* 0x0000000b2a0b72a4 */ /* 0x000fc4000f8e0204 */
[----:B------:R-:W-:Y:S02]  /*24a0*/  @!UP0 UIADD3 UR10, UPT, UPT, UR10, -UR9, URZ ;  /* 0x800000090a0a8290 */ /* 0x000fe4000fffe0ff */
[----:B------:R-:W-:Y:S02]  /*24b0*/  @!UP0 UIMAD UR9, UR11, UR8, UR9 ;  /* 0x000000080b0982a4 */ /* 0x000fe4000f8e0209 */
[----:B------:R-:W-:Y:S02]  /*24c0*/  @!UP0 UIMAD UR4, UR42, UR10, UR7 ;  /* 0x0000000a2a0482a4 */ /* 0x000fe4000f8e0207 */
[----:B------:R-:W-:Y:S02]  /*24d0*/  UIMAD UR8, UR20, UR12, UR37 ;  /* 0x0000000c140872a4 */ /* 0x000fe4000f8e0225 */
[----:B------:R-:W-:Y:S01]  /*24e0*/  UIMAD UR27, UR4, UR14, UR15 ;  /* 0x0000000e041b72a4 */ /* 0x000fe2000f8e020f */
[----:B------:R-:W-:Y:S02]  /*24f0*/  @!UP0 UMOV UR7, UR9 ;  /* 0x0000000900078c82 */ /* 0x000fe40008000000 */
[----:B------:R-:W-:-:S12]  /*2500*/  UIMAD UR37, UR7, UR20, UR8 ;  /* 0x00000014072572a4 */ /* 0x000fd8000f8e0208 */
.L_x_40:
[----:B------:R-:W2:Y:S02]  /*2510*/  LDCU UR4, c[0x0][0xb30] ;  /* 0x00016600ff0477ac */ /* 0x000ea40008000800 */
[----:B--2---:R-:W-:-:S09]  /*2520*/  UISETP.NE.AND UP0, UPT, UR4, 0x1, UPT ;  /* 0x000000010400788c */ /* 0x004fd2000bf05270 */
[----:B------:R-:W-:Y:S05]  /*2530*/  BRA.U UP0, `(.L_x_41) ;  /* 0x0000000100447547 */ /* 0x000fea000b800000 */
[----:B------:R-:W2:Y:S01]  /*2540*/  LDCU.128 UR12, c[0x0][0xb10] ;  /* 0x00016200ff0c77ac */ /* 0x000ea20008000c00 */
[----:B------:R-:W3:Y:S01]  /*2550*/  LDCU UR16, c[0x0][0xb0c] ;  /* 0x00016180ff1077ac */ /* 0x000ee20008000800 */
[----:B------:R-:W4:Y:S01]  /*2560*/  LDCU UR17, c[0x0][0xb20] ;  /* 0x00016400ff1177ac */ /* 0x000f220008000800 */
[----:B--2---:R-:W-:Y:S02]  /*2570*/  UIMAD.WIDE.U32 UR10, UR37, UR12, URZ ;  /* 0x0000000c250a72a5 */ /* 0x004fe4000f8e00ff */
[----:B------:R-:W-:Y:S02]  /*2580*/  UIMAD.WIDE.U32 UR8, UR27, UR15, URZ ;  /* 0x0000000f1b0872a5 */ /* 0x000fe4000f8e00ff */
[----:B---3--:R-:W-:Y:S02]  /*2590*/  UISETP.NE.AND UP2, UPT, UR16, 0x1, UPT ;  /* 0x000000011000788c */ /* 0x008fe4000bf45270 */
[----:B------:R-:W-:Y:S01]  /*25a0*/  UISETP.NE.AND UP0, UPT, UR14, 0x1, UPT ;  /* 0x000000010e00788c */ /* 0x000fe2000bf05270 */
[----:B------:R-:W-:-:S02]  /*25b0*/  UMOV UR7, UR11 ;  /* 0x0000000b00077c82 */ /* 0x000fc40008000000 */
[----:B------:R-:W-:Y:S01]  /*25c0*/  UMOV UR4, UR9 ;  /* 0x0000000900047c82 */ /* 0x000fe20008000000 */
[----:B------:R-:W-:Y:S02]  /*25d0*/  USHF.R.U32.HI UR7, URZ, UR13, UR7 ;  /* 0x0000000dff077299 */ /* 0x000fe40008011607 */
[----:B----4-:R-:W-:Y:S02]  /*25e0*/  USHF.R.U32.HI UR4, URZ, UR17, UR4 ;  /* 0x00000011ff047299 */ /* 0x010fe40008011604 */
[----:B------:R-:W-:Y:S02]  /*25f0*/  USEL UR7, UR37, UR7, !UP2 ;  /* 0x0000000725077287 */ /* 0x000fe4000d000000 */
[----:B------:R-:W-:-:S04]  /*2600*/  USEL UR4, UR27, UR4, !UP0 ;  /* 0x000000041b047287 */ /* 0x000fc8000c000000 */
[----:B------:R-:W-:Y:S02]  /*2610*/  UIADD3 UR8, UPT, UPT, UR7, -UR4, URZ ;  /* 0x8000000407087290 */ /* 0x000fe4000fffe0ff */
[----:B------:R-:W-:Y:S02]  /*2620*/  UIADD3 UR4, UPT, UPT, -UR7, UR4, URZ ;  /* 0x0000000407047290 */ /* 0x000fe4000fffe1ff */
[----:B------:R-:W-:Y:S02]  /*2630*/  UIMAD UR27, UR8, UR14, UR27 ;  /* 0x0000000e081b72a4 */ /* 0x000fe4000f8e021b */
[----:B------:R-:W-:-:S12]  /*2640*/  UIMAD UR37, UR4, UR16, UR37 ;  /* 0x00000010042572a4 */ /* 0x000fd8000f8e0225 */
.L_x_41:
[----:B------:R-:W-:Y:S01]  /*2650*/  VIADD R11, R11, 0x1 ;  /* 0x000000010b0b7836 */ /* 0x000fe20000000000 */
[----:B------:R-:W-:Y:S02]  /*2660*/  R2UR UR7, R77 ;  /* 0x000000004d0772ca */ /* 0x000fe400000e0000 */
[----:B------:R-:W-:Y:S02]  /*2670*/  R2UR UR4, R76 ;  /* 0x000000004c0472ca */ /* 0x000fe400000e0000 */
[C---:B------:R-:W-:Y:S02]  /*2680*/  ISETP.NE.AND P0, PT, R11.reuse, 0x2, PT ;  /* 0x000000020b00780c */ /* 0x040fe40003f05270 */
[----:B------:R-:W-:Y:S02]  /*2690*/  PLOP3.LUT P1, PT, PT, PT, PT, 0x80, 0x8 ;  /* 0x000000000008781c */ /* 0x000fe40003f2f070 */
[----:B-1----:R-:W-:Y:S02]  /*26a0*/  SEL R0, RZ, 0x1, P0 ;  /* 0x00000001ff007807 */ /* 0x002fe40000000000 */
[----:B------:R-:W-:-:S02]  /*26b0*/  SEL R11, R11, RZ, P0 ;  /* 0x000000ff0b0b7207 */ /* 0x000fc40000000000 */
[----:B------:R-:W-:Y:S01]  /*26c0*/  LOP3.LUT R10, R10, R0, RZ, 0x3c, !PT ;  /* 0x000000000a0a7212 */ /* 0x000fe200078e3cff */
[----:B------:R-:W-:Y:S02]  /*26d0*/  UIADD3 UR30, UPT, UPT, UR37, UR7, URZ ;  /* 0x00000007251e7290 */ /* 0x000fe4000fffe0ff */
[----:B------:R-:W-:Y:S01]  /*26e0*/  UIADD3 UR31, UPT, UPT, UR27, UR4, URZ ;  /* 0x000000041b1f7290 */ /* 0x000fe2000fffe0ff */
[----:B------:R-:W-:Y:S11]  /*26f0*/  BRA.U UP1, `(.L_x_42) ;  /* 0xfffffff1013c7547 */ /* 0x000ff6000b83ffff */
[----:B------:R-:W-:Y:S01]  /*2700*/  UIADD3 UR7, UPT, UPT, UR6, 0x20, URZ ;  /* 0x0000002006077890 */ /* 0x000fe2000fffe0ff */
[----:B------:R-:W-:-:S03]  /*2710*/  SHF.L.U32 R2, R12, 0x1f, RZ ;  /* 0x0000001f0c027819 */ /* 0x000fc600000006ff */
[----:B------:R-:W-:-:S09]  /*2720*/  ULEA UR4, UR5, UR7, 0x3 ;  /* 0x0000000705047291 */ /* 0x000fd2000f8e18ff */
[----:B------:R-:W1:Y:S02]  /*2730*/  SYNCS.PHASECHK.TRANS64.TRYWAIT P0, [UR4], R2 ;  /* 0x00000002ff0075a7 */ /* 0x000e640008001104 */
[----:B-1----:R-:W-:Y:S05]  /*2740*/  @!P0 BRA `(.L_x_43) ;  /* 0x0000007000448947 */ /* 0x002fea0003800000 */
.L_x_137:
[----:B------:R-:W-:-:S04]  /*2750*/  UIADD3 UR4, UPT, UPT, UR5, 0x1, URZ ;  /* 0x0000000105047890 */ /* 0x000fc8000fffe0ff */
[----:B------:R-:W-:-:S04]  /*2760*/  UISETP.NE.AND UP0, UPT, UR4, 0x4, UPT ;  /* 0x000000040400788c */ /* 0x000fc8000bf05270 */
[----:B------:R-:W-:Y:S02]  /*2770*/  USEL UR6, URZ, 0x1, UP0 ;  /* 0x00000001ff067887 */ /* 0x000fe40008000000 */
[----:B------:R-:W-:-:S04]  /*2780*/  USEL UR4, UR4, URZ, UP0 ;  /* 0x000000ff04047287 */ /* 0x000fc80008000000 */
[----:B------:R-:W-:Y:S01]  /*2790*/  ULEA UR5, UR4, UR7, 0x3 ;  /* 0x0000000704057291 */ /* 0x000fe2000f8e18ff */
[----:B-1----:R-:W-:-:S04]  /*27a0*/  LOP3.LUT R2, R12, UR6, RZ, 0x3c, !PT ;  /* 0x000000060c027c12 */ /* 0x002fc8000f8e3cff */
[----:B------:R-:W-:-:S04]  /*27b0*/  SHF.L.U32 R3, R2, 0x1f, RZ ;  /* 0x0000001f02037819 */ /* 0x000fc800000006ff */
[----:B------:R-:W1:Y:S02]  /*27c0*/  SYNCS.PHASECHK.TRANS64.TRYWAIT P0, [UR5], R3 ;  /* 0x00000003ff0075a7 */ /* 0x000e640008001105 */
[----:B-1----:R-:W-:Y:S05]  /*27d0*/  @!P0 BRA `(.L_x_44) ;  /* 0x0000007000388947 */ /* 0x002fea0003800000 */
.L_x_139:
[----:B------:R-:W-:-:S04]  /*27e0*/  UIADD3 UR4, UPT, UPT, UR4, 0x1, URZ ;  /* 0x0000000104047890 */ /* 0x000fc8000fffe0ff */
[----:B------:R-:W-:-:S04]  /*27f0*/  UISETP.NE.AND UP0, UPT, UR4, 0x4, UPT ;  /* 0x000000040400788c */ /* 0x000fc8000bf05270 */
[----:B------:R-:W-:Y:S02]  /*2800*/  USEL UR6, URZ, 0x1, UP0 ;  /* 0x00000001ff067887 */ /* 0x000fe40008000000 */
[----:B------:R-:W-:-:S04]  /*2810*/  USEL UR4, UR4, URZ, UP0 ;  /* 0x000000ff04047287 */ /* 0x000fc80008000000 */
[----:B------:R-:W-:Y:S01]  /*2820*/  ULEA UR5, UR4, UR7, 0x3 ;  /* 0x0000000704057291 */ /* 0x000fe2000f8e18ff */
[----:B------:R-:W-:-:S04]  /*2830*/  LOP3.LUT R2, R2, UR6, RZ, 0x3c, !PT ;  /* 0x0000000602027c12 */ /* 0x000fc8000f8e3cff */
[----:B-1----:R-:W-:-:S04]  /*2840*/  SHF.L.U32 R3, R2, 0x1f, RZ ;  /* 0x0000001f02037819 */ /* 0x002fc800000006ff */
[----:B------:R-:W1:Y:S02]  /*2850*/  SYNCS.PHASECHK.TRANS64.TRYWAIT P0, [UR5], R3 ;  /* 0x00000003ff0075a7 */ /* 0x000e640008001105 */
[----:B-1----:R-:W-:Y:S05]  /*2860*/  @!P0 BRA `(.L_x_45) ;  /* 0x00000070002c8947 */ /* 0x002fea0003800000 */
.L_x_141:
[----:B------:R-:W-:-:S04]  /*2870*/  UIADD3 UR4, UPT, UPT, UR4, 0x1, URZ ;  /* 0x0000000104047890 */ /* 0x000fc8000fffe0ff */
[----:B------:R-:W-:-:S04]  /*2880*/  UISETP.NE.AND UP0, UPT, UR4, 0x4, UPT ;  /* 0x000000040400788c */ /* 0x000fc8000bf05270 */
[----:B------:R-:W-:Y:S02]  /*2890*/  USEL UR5, URZ, 0x1, UP0 ;  /* 0x00000001ff057887 */ /* 0x000fe40008000000 */
[----:B------:R-:W-:-:S04]  /*28a0*/  USEL UR4, UR4, URZ, UP0 ;  /* 0x000000ff04047287 */ /* 0x000fc80008000000 */
[----:B------:R-:W-:Y:S01]  /*28b0*/  ULEA UR4, UR4, UR7, 0x3 ;  /* 0x0000000704047291 */ /* 0x000fe2000f8e18ff */
[----:B------:R-:W-:-:S04]  /*28c0*/  LOP3.LUT R2, R2, UR5, RZ, 0x3c, !PT ;  /* 0x0000000502027c12 */ /* 0x000fc8000f8e3cff */
[----:B------:R-:W-:Y:S01]  /*28d0*/  SHF.L.U32 R2, R2, 0x1f, RZ ;  /* 0x0000001f02027819 */ /* 0x000fe200000006ff */
[----:B-1----:R-:W-:-:S07]  /*28e0*/  IMAD.U32 R0, RZ, RZ, UR4 ;  /* 0x00000004ff007e24 */ /* 0x002fce000f8e00ff */
.L_x_46:
[----:B-1----:R1:W2:Y:S02]  /*28f0*/  SYNCS.PHASECHK.TRANS64.TRYWAIT P0, [R0+URZ], R2 ;  /* 0x00000002000075a7 */ /* 0x0022a400080011ff */
[----:B--2---:R-:W-:Y:S05]  /*2900*/  @!P0 NANOSLEEP.SYNCS 0x989680 ;  /* 0x009896800000895d */ /* 0x004fea0003900000 */
[----:B------:R-:W2:Y:S02]  /*2910*/  @!P0 SYNCS.PHASECHK.TRANS64 P0, [R0+URZ], R2 ;  /* 0x00000002000085a7 */ /* 0x000ea400080010ff */
[----:B--2---:R-:W-:Y:S05]  /*2920*/  @P0 EXIT ;  /* 0x000000000000094d */ /* 0x004fea0003800000 */
[----:B------:R-:W-:Y:S05]  /*2930*/  BRA `(.L_x_46) ;  /* 0xfffffffc00ec7947 */ /* 0x000fea000383ffff */
.L_x_22:
[----:B------:R-:W-:-:S04]  /*2940*/  UISETP.NE.AND UP0, UPT, UR45, URZ, UPT ;  /* 0x000000ff2d00728c */ /* 0x000fc8000bf05270 */
[----:B------:R-:W-:-:S09]  /*2950*/  UISETP.NE.OR UP0, UPT, UR18, 0x1, UP0 ;  /* 0x000000011200788c */ /* 0x000fd20008705670 */
[----:B------:R-:W-:Y:S05]  /*2960*/  BRA.U UP0, `(.L_x_47) ;  /* 0x0000000500487547 */ /* 0x000fea000b800000 */
[----:B------:R-:W-:Y:S01]  /*2970*/  ISETP.GE.U32.AND P2, PT, R0, 0x2, PT ;  /* 0x000000020000780c */ /* 0x000fe20003f46070 */
[----:B------:R-:W-:Y:S01]  /*2980*/  IMAD.MOV.U32 R12, RZ, RZ, 0x1 ;  /* 0x00000001ff0c7424 */ /* 0x000fe200078e00ff */
[----:B------:R-:W-:Y:S02]  /*2990*/  CS2R R10, SRZ ;  /* 0x00000000000a7805 */ /* 0x000fe4000001ff00 */
[----:B------:R-:W-:Y:S01]  /*29a0*/  CS2R R8, SRZ ;  /* 0x0000000000087805 */ /* 0x000fe2000001ff00 */
[----:B------:R-:W-:Y:S01]  /*29b0*/  UMOV UR6, 0x400 ;  /* 0x0000040000067882 */ /* 0x000fe20000000000 */
[----:B------:R-:W-:Y:S01]  /*29c0*/  UMOV UR5, URZ ;  /* 0x000000ff00057c82 */ /* 0x000fe20008000000 */
[----:B------:R-:W-:-:S12]  /*29d0*/  ULEA UR6, UR45, UR6, 0x18 ;  /* 0x000000062d067291 */ /* 0x000fd8000f8ec0ff */
.L_x_51:
[----:B------:R-:W-:Y:S02]  /*29e0*/  LEA R2, R8, UR6, 0x3 ;  /* 0x0000000608027c11 */ /* 0x000fe4000f8e18ff */
[----:B------:R-:W-:-:S03]  /*29f0*/  SHF.L.U32 R4, R9, 0x1f, RZ ;  /* 0x0000001f09047819 */ /* 0x000fc600000006ff */
[----:B------:R-:W-:Y:S01]  /*2a00*/  VIADD R5, R2, 0x100 ;  /* 0x0000010002057836 */ /* 0x000fe20000000000 */
[----:B------:R-:W2:Y:S02]  /*2a10*/  SYNCS.PHASECHK.TRANS64.TRYWAIT P0, [R2+URZ+0xf0], R4 ;  /* 0x0000f004020075a7 */ /* 0x000ea400080011ff */
[----:B--2---:R-:W-:Y:S05]  /*2a20*/  @!P0 BRA `(.L_x_48) ;  /* 0x0000006c00d48947 */ /* 0x004fea0003800000 */
.L_x_142:
[----:B------:R-:W-:Y:S01]  /*2a30*/  ULEA UR4, UR5, UR6, 0x3 ;  /* 0x0000000605047291 */ /* 0x000fe2000f8e18ff */
[----:B--2---:R-:W-:Y:S01]  /*2a40*/  PRMT R2, RZ, 0x654, R5 ;  /* 0x00000654ff027816 */ /* 0x004fe20000000005 */
[----:B------:R-:W-:Y:S01]  /*2a50*/  @!P2 IMAD.MOV.U32 R4, RZ, RZ, 0x10 ;  /* 0x00000010ff04a424 */ /* 0x000fe200078e00ff */
[----:B------:R-:W-:Y:S01]  /*2a60*/  SHF.L.U32 R5, R12, 0x1f, RZ ;  /* 0x0000001f0c057819 */ /* 0x000fe200000006ff */
[----:B------:R-:W-:Y:S01]  /*2a70*/  UIADD3 UR7, UPT, UPT, UR4, 0x90, URZ ;  /* 0x0000009004077890 */ /* 0x000fe2000fffe0ff */
[----:B------:R2:W-:Y:S05]  /*2a80*/  SYNCS.ARRIVE.TRANS64.RED.A1T0 RZ, [R2+URZ], RZ ;  /* 0x000000ff02ff79a7 */ /* 0x0005ea00081004ff */
[----:B------:R-:W-:Y:S01]  /*2a90*/  IMAD.U32 R6, RZ, RZ, UR7 ;  /* 0x00000007ff067e24 */ /* 0x000fe2000f8e00ff */
[----:B------:R-:W3:Y:S04]  /*2aa0*/  SYNCS.PHASECHK.TRANS64.TRYWAIT P0, [UR4+0xa0], R5 ;  /* 0x0000a005ff0075a7 */ /* 0x000ee80008001104 */
[----:B------:R-:W-:Y:S01]  /*2ab0*/  PRMT R6, R0, 0x654, R6 ;  /* 0x0000065400067816 */ /* 0x000fe20000000006 */
[----:B--23--:R-:W-:Y:S06]  /*2ac0*/  @!P0 BRA `(.L_x_49) ;  /* 0x0000006c00c08947 */ /* 0x00cfec0003800000 */
.L_x_144:
[----:B------:R-:W-:Y:S01]  /*2ad0*/  ULEA UR8, UR5, UR6, 0x4 ;  /* 0x0000000605087291 */ /* 0x000fe2000f8e20ff */
[----:B------:R-:W-:Y:S01]  /*2ae0*/  SEL R3, R6, R3, !P2 ;  /* 0x0000000306037207 */ /* 0x000fe20005000000 */
[----:B------:R-:W-:Y:S01]  /*2af0*/  UIADD3 UR9, UPT, UPT, UR4, 0x90, URZ ;  /* 0x0000009004097890 */ /* 0x000fe2000fffe0ff */
[----:B--2---:R-:W-:Y:S01]  /*2b00*/  LEA R2, R11, UR6, 0x3 ;  /* 0x000000060b027c11 */ /* 0x004fe2000f8e18ff */
[----:B------:R-:W-:Y:S01]  /*2b10*/  UIADD3 UR8, UPT, UPT, UR8, 0x120, URZ ;  /* 0x0000012008087890 */ /* 0x000fe2000fffe0ff */
[----:B------:R2:W-:Y:S01]  /*2b20*/  @!P2 SYNCS.ARRIVE.TRANS64.RED RZ, [R3+URZ], R4 ;  /* 0x0000000403ffa9a7 */ /* 0x0005e200080004ff */
[----:B------:R-:W-:Y:S01]  /*2b30*/  UIADD3 UR4, UPT, UPT, UR5, 0x1, URZ ;  /* 0x0000000105047890 */ /* 0x000fe2000fffe0ff */
[----:B------:R-:W-:-:S03]  /*2b40*/  VIADD R8, R8, 0x1 ;  /* 0x0000000108087836 */ /* 0x000fc60000000000 */
[----:B------:R-:W-:Y:S02]  /*2b50*/  UISETP.NE.AND UP0, UPT, UR4, 0x2, UPT ;  /* 0x000000020400788c */ /* 0x000fe4000bf05270 */
[----:B------:R-:W-:Y:S01]  /*2b60*/  ISETP.NE.AND P0, PT, R8, 0x2, PT ;  /* 0x000000020800780c */ /* 0x000fe20003f05270 */
[----:B------:R-:W-:Y:S06]  /*2b70*/  UGETNEXTWORKID.BROADCAST [UR8], [UR9] ;  /* 0x00000000080073ca */ /* 0x000fec0008000100 */
[----:B------:R-:W-:Y:S02]  /*2b80*/  USEL UR7, URZ, 0x1, UP0 ;  /* 0x00000001ff077887 */ /* 0x000fe40008000000 */
[----:B------:R-:W-:-:S04]  /*2b90*/  USEL UR5, UR4, URZ, UP0 ;  /* 0x000000ff04057287 */ /* 0x000fc80008000000 */
[----:B------:R-:W-:Y:S02]  /*2ba0*/  LOP3.LUT R12, R12, UR7, RZ, 0x3c, !PT ;  /* 0x000000070c0c7c12 */ /* 0x000fe4000f8e3cff */
[----:B--2---:R-:W-:-:S04]  /*2bb0*/  SHF.L.U32 R4, R10, 0x1f, RZ ;  /* 0x0000001f0a047819 */ /* 0x004fc800000006ff */
[----:B------:R-:W2:Y:S02]  /*2bc0*/  SYNCS.PHASECHK.TRANS64.TRYWAIT P1, [R2+URZ+0x90], R4 ;  /* 0x00009004020075a7 */ /* 0x000ea400080211ff */
[----:B--2---:R-:W-:Y:S05]  /*2bd0*/  @!P1 BRA `(.L_x_50) ;  /* 0x0000006c00949947 */ /* 0x004fea0003800000 */
.L_x_145:
[C---:B--2---:R-:W-:Y:S01]  /*2be0*/  LEA R4, R11.reuse, UR6, 0x4 ;  /* 0x000000060b047c11 */ /* 0x044fe2000f8e20ff */
[----:B------:R-:W-:Y:S01]  /*2bf0*/  VIADD R2, R2, 0xa0 ;  /* 0x000000a002027836 */ /* 0x000fe20000000000 */
[----:B------:R-:W-:Y:S01]  /*2c00*/  SEL R8, R8, RZ, P0 ;  /* 0x000000ff08087207 */ /* 0x000fe20000000000 */
[----:B------:R-:W-:-:S03]  /*2c10*/  VIADD R11, R11, 0x1 ;  /* 0x000000010b0b7836 */ /* 0x000fc60000000000 */
[----:B------:R-:W2:Y:S01]  /*2c20*/  LDS.128 R4, [R4+0x120] ;  /* 0x0001200004047984 */ /* 0x000ea20000000c00 */
[----:B------:R-:W-:Y:S02]  /*2c30*/  PRMT R2, RZ, 0x654, R2 ;  /* 0x00000654ff027816 */ /* 0x000fe40000000002 */
[C---:B------:R-:W-:Y:S01]  /*2c40*/  ISETP.NE.AND P1, PT, R11.reuse, 0x2, PT ;  /* 0x000000020b00780c */ /* 0x040fe20003f25270 */
[----:B------:R-:W-:Y:S01]  /*2c50*/  @!PT LDS RZ, [RZ] ;  /* 0x00000000fffff984 */ /* 0x000fe20000000800 */
[----:B------:R-:W-:Y:S01]  /*2c60*/  @!PT LDS RZ, [RZ] ;  /* 0x00000000fffff984 */ /* 0x000fe20000000800 */
[----:B------:R-:W-:Y:S01]  /*2c70*/  @!PT LDS RZ, [RZ] ;  /* 0x00000000fffff984 */ /* 0x000fe20000000800 */
[----:B------:R-:W-:Y:S01]  /*2c80*/  @!PT LDS RZ, [RZ] ;  /* 0x00000000fffff984 */ /* 0x000fe20000000800 */
[----:B------:R3:W-:Y:S06]  /*2c90*/  MEMBAR.ALL.CTA ;  /* 0x0000000000007992 */ /* 0x0007ec0000008000 */
[----:B---3--:R-:W3:Y:S01]  /*2ca0*/  FENCE.VIEW.ASYNC.S ;  /* 0x00000000000073c6 */ /* 0x008ee20000000000 */
[----:B------:R-:W-:Y:S01]  /*2cb0*/  SEL R11, R11, RZ, P1 ;  /* 0x000000ff0b0b7207 */ /* 0x000fe20000800000 */
[----:B---3--:R3:W-:Y:S01]  /*2cc0*/  SYNCS.ARRIVE.TRANS64.RED.A1T0 RZ, [R2+URZ], RZ ;  /* 0x000000ff02ff79a7 */ /* 0x0087e200081004ff */
[----:B--2---:R-:W-:-:S02]  /*2cd0*/  LOP3.LUT P3, RZ, R6, 0x1, RZ, 0xc0, !PT ;  /* 0x0000000106ff7812 */ /* 0x004fc4000786c0ff */
[----:B------:R-:W-:-:S04]  /*2ce0*/  SEL R4, RZ, 0x1, P1 ;  /* 0x00000001ff047807 */ /* 0x000fc80000800000 */
[----:B------:R-:W-:Y:S02]  /*2cf0*/  LOP3.LUT R10, R10, R4, RZ, 0x3c, !PT ;  /* 0x000000040a0a7212 */ /* 0x000fe400078e3cff */
[----:B---3--:R-:W-:-:S04]  /*2d00*/  SEL R2, RZ, 0x1, P0 ;  /* 0x00000001ff027807 */ /* 0x008fc80000000000 */
[----:B------:R-:W-:Y:S01]  /*2d10*/  LOP3.LUT R9, R9, R2, RZ, 0x3c, !PT ;  /* 0x0000000209097212 */ /* 0x000fe200078e3cff */
[----:B------:R-:W-:Y:S06]  /*2d20*/  @P3 BRA `(.L_x_51) ;  /* 0xfffffffc002c3947 */ /* 0x000fec000383ffff */
[----:B------:R-:W-:Y:S01]  /*2d30*/  ULEA UR4, UR5, UR6, 0x3 ;  /* 0x0000000605047291 */ /* 0x000fe2000f8e18ff */
[----:B------:R-:W-:-:S08]  /*2d40*/  SHF.L.U32 R2, R12, 0x1f, RZ ;  /* 0x0000001f0c027819 */ /* 0x000fd000000006ff */
[----:B------:R-:W2:Y:S02]  /*2d50*/  SYNCS.PHASECHK.TRANS64 P0, [UR4+0xa0], R2 ;  /* 0x0000a002ff0075a7 */ /* 0x000ea40008001004 */
[----:B--2---:R-:W-:Y:S05]  /*2d60*/  @P0 BRA `(.L_x_52) ;  /* 0x0000000000080947 */ /* 0x004fea0003800000 */
[----:B------:R-:W2:Y:S02]  /*2d70*/  SYNCS.PHASECHK.TRANS64.TRYWAIT P0, [UR4+0xa0], R2 ;  /* 0x0000a002ff0075a7 */ /* 0x000ea40008001104 */
[----:B--2---:R-:W-:Y:S05]  /*2d80*/  @!P0 BRA `(.L_x_53) ;  /* 0x0000006c003c8947 */ /* 0x004fea0003800000 */
.L_x_52:
[----:B------:R-:W-:-:S04]  /*2d90*/  UIADD3 UR7, UPT, UPT, UR5, 0x1, URZ ;  /* 0x0000000105077890 */ /* 0x000fc8000fffe0ff */
[----:B------:R-:W-:-:S04]  /*2da0*/  UISETP.NE.AND UP0, UPT, UR7, 0x2, UPT ;  /* 0x000000020700788c */ /* 0x000fc8000bf05270 */
[----:B------:R-:W-:Y:S02]  /*2db0*/  USEL UR8, URZ, 0x1, UP0 ;  /* 0x00000001ff087887 */ /* 0x000fe40008000000 */
[----:B------:R-:W-:-:S04]  /*2dc0*/  USEL UR7, UR7, URZ, UP0 ;  /* 0x000000ff07077287 */ /* 0x000fc80008000000 */
[----:B------:R-:W-:Y:S01]  /*2dd0*/  ULEA UR7, UR7, UR6, 0x3 ;  /* 0x0000000607077291 */ /* 0x000fe2000f8e18ff */
[----:B--2---:R-:W-:-:S04]  /*2de0*/  LOP3.LUT R2, R12, UR8, RZ, 0x3c, !PT ;  /* 0x000000080c027c12 */ /* 0x004fc8000f8e3cff */
[----:B------:R-:W-:-:S04]  /*2df0*/  SHF.L.U32 R0, R2, 0x1f, RZ ;  /* 0x0000001f02007819 */ /* 0x000fc800000006ff */
[----:B------:R-:W2:Y:S02]  /*2e00*/  SYNCS.PHASECHK.TRANS64 P0, [UR7+0xa0], R0 ;  /* 0x0000a000ff0075a7 */ /* 0x000ea40008001007 */
[----:B-12---:R-:W-:Y:S05]  /*2e10*/  @P0 EXIT ;  /* 0x000000000000094d */ /* 0x006fea0003800000 */
[----:B------:R-:W-:Y:S02]  /*2e20*/  SHF.L.U32 R2, R2, 0x1f, RZ ;  /* 0x0000001f02027819 */ /* 0x000fe400000006ff */
[----:B------:R-:W-:-:S07]  /*2e30*/  MOV R0, UR7 ;  /* 0x0000000700007c02 */ /* 0x000fce0008000f00 */
.L_x_54:
[----:B-1----:R1:W2:Y:S02]  /*2e40*/  SYNCS.PHASECHK.TRANS64.TRYWAIT P0, [R0+URZ+0xa0], R2 ;  /* 0x0000a002000075a7 */ /* 0x0022a400080011ff */
[----:B--2---:R-:W-:Y:S05]  /*2e50*/  @!P0 NANOSLEEP.SYNCS 0x989680 ;  /* 0x009896800000895d */ /* 0x004fea0003900000 */
[----:B------:R-:W2:Y:S02]  /*2e60*/  @!P0 SYNCS.PHASECHK.TRANS64 P0, [R0+URZ+0xa0], R2 ;  /* 0x0000a002000085a7 */ /* 0x000ea400080010ff */
[----:B--2---:R-:W-:Y:S05]  /*2e70*/  @P0 EXIT ;  /* 0x000000000000094d */ /* 0x004fea0003800000 */
[----:B------:R-:W-:Y:S05]  /*2e80*/  BRA `(.L_x_54) ;  /* 0xfffffffc00ec7947 */ /* 0x000fea000383ffff */
.L_x_47:
[----:B------:R-:W-:Y:S05]  /*2e90*/  BRA.U UP4, `(.L_x_55) ;  /* 0x0000000d049c7547 */ /* 0x000fea000b800000 */
[----:B------:R-:W-:Y:S01]  /*2ea0*/  UMOV UR4, 0x40 ;  /* 0x0000004000047882 */ /* 0x000fe20000000000 */
[----:B------:R-:W-:Y:S01]  /*2eb0*/  NOP ;  /* 0x0000000000007918 */ /* 0x000fe20000000000 */
[----:B------:R-:W-:Y:S01]  /*2ec0*/  ULEA UR5, UR45, UR4, 0x18 ;  /* 0x000000042d057291 */ /* 0x000fe2000f8ec0ff */
[----:B------:R-:W-:Y:S02]  /*2ed0*/  UMOV UR6, 0x400 ;  /* 0x0000040000067882 */ /* 0x000fe40000000000 */
[----:B------:R-:W-:-:S06]  /*2ee0*/  ULEA UR6, UR45, UR6, 0x18 ;  /* 0x000000062d067291 */ /* 0x000fcc000f8ec0ff */
[----:B------:R-:W2:Y:S02]  /*2ef0*/  LDS.U8 R0, [UR5+0x1c] ;  /* 0x00001c05ff007984 */ /* 0x000ea40008000000 */
[----:B--2---:R-:W-:-:S13]  /*2f00*/  ISETP.NE.AND P0, PT, R0, RZ, PT ;  /* 0x000000ff0000720c */ /* 0x004fda0003f05270 */
[----:B------:R-:W-:Y:S05]  /*2f10*/  @P0 BRA `(.L_x_56) ;  /* 0x0000000000580947 */ /* 0x000fea0003800000 */
[----:B------:R-:W-:-:S13]  /*2f20*/  ELECT P0, URZ, PT ;  /* 0x0000000000ff782f */ /* 0x000fda0003800000 */
[----:B------:R-:W-:Y:S05]  /*2f30*/  @!P0 BRA `(.L_x_57) ;  /* 0x0000000000608947 */ /* 0x000fea0003800000 */
[----:B------:R-:W-:Y:S01]  /*2f40*/  UMOV UR4, 0x10 ;  /* 0x0000001000047882 */ /* 0x000fe20000000000 */
[----:B------:R-:W-:Y:S01]  /*2f50*/  HFMA2 R0, -RZ, RZ, 0, 5.9604644775390625e-08 ;  /* 0x00000001ff007431 */ /* 0x000fe200000001ff */
[----:B------:R-:W-:-:S03]  /*2f60*/  MOV R3, 0xffff ;  /* 0x0000ffff00037802 */ /* 0x000fc60000000f00 */
[----:B------:R-:W-:Y:S04]  /*2f70*/  DEPBAR.LE SB2, 0x36 ;  /* 0x0000ad800000791a */ /* 0x000fe80000000000 */
[----:B------:R-:W2:Y:S02]  /*2f80*/  UTCATOMSWS.FIND_AND_SET.ALIGN UP0, UR4, UR4 ;  /* 0x00000004000475e3 */ /* 0x000ea40008000800 */
[----:B--2---:R-:W-:Y:S01]  /*2f90*/  MOV R4, UR4 ;  /* 0x0000000400047c02 */ /* 0x004fe20008000f00 */
[----:B------:R-:W-:Y:S06]  /*2fa0*/  BRA.U UP0, `(.L_x_58) ;  /* 0x0000000100187547 */ /* 0x000fec000b800000 */
.L_x_59:
[----:B------:R-:W-:Y:S05]  /*2fb0*/  NANOSLEEP 0x64 ;  /* 0x000000640000795d */ /* 0x000fea0003800000 */
[----:B------:R-:W-:-:S05]  /*2fc0*/  UMOV UR4, 0x10 ;  /* 0x0000001000047882 */ /* 0x000fca0000000000 */
[----:B------:R-:W-:Y:S04]  /*2fd0*/  DEPBAR.LE SB2, 0x36 ;  /* 0x0000ad800000791a */ /* 0x000fe80000000000 */
[----:B------:R-:W2:Y:S02]  /*2fe0*/  UTCATOMSWS.FIND_AND_SET.ALIGN UP0, UR4, UR4 ;  /* 0x00000004000475e3 */ /* 0x000ea40008000800 */
[----:B--2---:R-:W-:Y:S01]  /*2ff0*/  MOV R4, UR4 ;  /* 0x0000000400047c02 */ /* 0x004fe20008000f00 */
[----:B------:R-:W-:Y:S05]  /*3000*/  BRA.U !UP0, `(.L_x_59) ;  /* 0xfffffffd08e87547 */ /* 0x000fea000b83ffff */
.L_x_58:
[-C--:B------:R-:W-:Y:S02]  /*3010*/  SHF.L.U32 R3, R3, R4.reuse, RZ ;  /* 0x0000000403037219 */ /* 0x080fe400000006ff */
[----:B------:R-:W-:Y:S01]  /*3020*/  SHF.L.U32 R0, R0, R4, RZ ;  /* 0x0000000400007219 */ /* 0x000fe200000006ff */
[----:B------:R-:W-:Y:S02]  /*3030*/  IMAD.SHL.U32 R4, R4, 0x20, RZ ;  /* 0x0000002004047824 */ /* 0x000fe400078e00ff */
[----:B------:R2:W-:Y:S04]  /*3040*/  ATOMS.OR RZ, [UR5+0x14], R3 ;  /* 0x00001403ffff798c */ /* 0x0005e8000b000005 */
[----:B------:R2:W-:Y:S04]  /*3050*/  ATOMS.OR RZ, [UR5+0x18], R0 ;  /* 0x00001800ffff798c */ /* 0x0005e8000b000005 */
[----:B------:R2:W-:Y:S01]  /*3060*/  STS [UR6+0x140], R4 ;  /* 0x00014004ff007988 */ /* 0x0005e20008000806 */
[----:B------:R-:W-:Y:S05]  /*3070*/  BRA `(.L_x_57) ;  /* 0x0000000000107947 */ /* 0x000fea0003800000 */
.L_x_56:
[----:B------:R-:W-:Y:S02]  /*3080*/  MOV R0, 0xffffffff ;  /* 0xffffffff00007802 */ /* 0x000fe40000000f00 */
[----:B------:R-:W-:-:S03]  /*3090*/  MOV R4, 0x30c0 ;  /* 0x000030c000047802 */ /* 0x000fc60000000f00 */
[----:B------:R2:W-:Y:S04]  /*30a0*/  STS [UR6+0x140], R0 ;  /* 0x00014000ff007988 */ /* 0x0005e80008000806 */
[----:B-12--5:R-:W-:Y:S05]  /*30b0*/  CALL.REL.NOINC `($__internal_1_$__cuda_sm10x_tcgen05_guardrail_trap_phase_invalid_during_alloc) ;  /* 0x0000007000847944 */ /* 0x026fea0003c00000 */
.L_x_57:
[----:B------:R-:W-:Y:S05]  /*30c0*/  WARPSYNC.ALL ;  /* 0x0000000000007948 */ /* 0x000fea0003800000 */
[----:B------:R-:W3:Y:S01]  /*30d0*/  S2UR UR4, SR_CgaCtaId ;  /* 0x00000000000479c3 */ /* 0x000ee20000008800 */
[----:B------:R-:W-:Y:S01]  /*30e0*/  UMOV UR17, 0x400 ;  /* 0x0000040000117882 */ /* 0x000fe20000000000 */
[----:B------:R-:W-:-:S06]  /*30f0*/  NOP ;  /* 0x0000000000007918 */ /* 0x000fcc0000000000 */
[----:B------:R-:W-:Y:S06]  /*3100*/  BAR.ARV 0x6, 0xa0 ;  /* 0x0182800000007b1d */ /* 0x000fec0000002000 */
[----:B------:R-:W4:Y:S01]  /*3110*/  LDCU UR5, c[0x0][0x38c] ;  /* 0x00007180ff0577ac */ /* 0x000f220008000800 */
[----:B------:R-:W-:Y:S01]  /*3120*/  LOP3.LUT R2, R2, 0xffff, RZ, 0xc0, !PT ;  /* 0x0000ffff02027812 */ /* 0x000fe200078ec0ff */
[----:B------:R-:W-:Y:S01]  /*3130*/  IMAD.MOV.U32 R11, RZ, RZ, 0x1 ;  /* 0x00000001ff0b7424 */ /* 0x000fe200078e00ff */
[----:B------:R-:W-:Y:S01]  /*3140*/  CS2R R8, SRZ ;  /* 0x0000000000087805 */ /* 0x000fe2000001ff00 */
[----:B------:R-:W1:Y:S01]  /*3150*/  LDCU UR8, c[0x0][0x38c] ;  /* 0x00007180ff0877ac */ /* 0x000e620008000800 */
[----:B------:R-:W-:Y:S01]  /*3160*/  R2UR UR19, R2 ;  /* 0x00000000021372ca */ /* 0x000fe200000e0000 */
[----:B------:R-:W-:Y:S01]  /*3170*/  IMAD.MOV.U32 R10, RZ, RZ, RZ ;  /* 0x000000ffff0a7224 */ /* 0x000fe200078e00ff */
[----:B------:R-:W-:Y:S01]  /*3180*/  UMOV UR22, URZ ;  /* 0x000000ff00167c82 */ /* 0x000fe20008000000 */
[----:B------:R-:W-:Y:S01]  /*3190*/  UMOV UR14, URZ ;  /* 0x000000ff000e7c82 */ /* 0x000fe20008000000 */
[----:B---3--:R-:W-:Y:S01]  /*31a0*/  ULEA UR17, UR4, UR17, 0x18 ;  /* 0x0000001104117291 */ /* 0x008fe2000f8ec0ff */
[----:B------:R-:W-:Y:S01]  /*31b0*/  UMOV UR26, 0x0 ;  /* 0x00000000001a7882 */ /* 0x000fe20000000000 */
[----:B------:R-:W-:-:S02]  /*31c0*/  UMOV UR27, 0x44004a0 ;  /* 0x044004a0001b7882 */ /* 0x000fc40000000000 */
[----:B------:R-:W-:Y:S02]  /*31d0*/  UIADD3 UR6, UPT, UPT, UR17, 0x6400, URZ ;  /* 0x0000640011067890 */ /* 0x000fe4000fffe0ff */
[----:B------:R-:W-:Y:S02]  /*31e0*/  UIADD3 UR7, UPT, UPT, UR17, 0xa400, URZ ;  /* 0x0000a40011077890 */ /* 0x000fe4000fffe0ff */
[----:B----4-:R-:W-:Y:S01]  /*31f0*/  UIADD3 UR5, UPT, UPT, UR5, 0x3f, URZ ;  /* 0x0000003f05057890 */ /* 0x010fe2000fffe0ff */
[----:B--2---:R-:W2:Y:S01]  /*3200*/  LDS R0, [UR17+0x140] ;  /* 0x00014011ff007984 */ /* 0x004ea20008000800 */
[----:B------:R-:W-:Y:S02]  /*3210*/  USHF.R.U32.HI UR6, URZ, 0x4, UR6 ;  /* 0x00000004ff067899 */ /* 0x000fe40008011606 */
[----:B------:R-:W-:Y:S02]  /*3220*/  USHF.R.S32.HI UR4, URZ, 0x1f, UR5 ;  /* 0x0000001fff047899 */ /* 0x000fe40008011405 */
[----:B------:R-:W-:-:S02]  /*3230*/  ULOP3.LUT UR6, UR6, 0x3fff, URZ, 0xc0, !UPT ;  /* 0x00003fff06067892 */ /* 0x000fc4000f8ec0ff */
[----:B------:R-:W-:Y:S02]  /*3240*/  ULEA.HI UR4, UR4, UR5, URZ, 0x6 ;  /* 0x0000000504047291 */ /* 0x000fe4000f8f30ff */
[----:B------:R-:W-:Y:S02]  /*3250*/  USHF.R.U32.HI UR5, URZ, 0x4, UR7 ;  /* 0x00000004ff057899 */ /* 0x000fe40008011607 */
[----:B------:R-:W-:Y:S02]  /*3260*/  USHF.R.S32.HI UR28, URZ, 0x6, UR4 ;  /* 0x00000006ff1c7899 */ /* 0x000fe40008011404 */
[----:B------:R-:W-:Y:S02]  /*3270*/  ULOP3.LUT UR5, UR5, 0x3fff, URZ, 0xc0, !UPT ;  /* 0x00003fff05057892 */ /* 0x000fe4000f8ec0ff */
[----:B------:R-:W-:Y:S02]  /*3280*/  UISETP.LT.AND UP0, UPT, UR28, 0x1, UPT ;  /* 0x000000011c00788c */ /* 0x000fe4000bf01270 */
[----:B------:R-:W-:-:S02]  /*3290*/  ULOP3.LUT UR20, UR6, 0x10000, URZ, 0xfc, !UPT ;  /* 0x0001000006147892 */ /* 0x000fc4000f8efcff */
[----:B------:R-:W-:Y:S02]  /*32a0*/  USEL UR29, UR28, 0x1, !UP0 ;  /* 0x000000011c1d7887 */ /* 0x000fe4000c000000 */
[----:B------:R-:W-:Y:S02]  /*32b0*/  ULOP3.LUT UR21, UR5, 0x10000, URZ, 0xfc, !UPT ;  /* 0x0001000005157892 */ /* 0x000fe4000f8efcff */
[----:B------:R-:W-:Y:S02]  /*32c0*/  UIADD3 UR29, UPT, UPT, -UR29, URZ, URZ ;  /* 0x000000ff1d1d7290 */ /* 0x000fe4000fffe1ff */
[----:B-1----:R-:W-:Y:S01]  /*32d0*/  UISETP.GE.AND UP4, UPT, UR8, 0x1, UPT ;  /* 0x000000010800788c */ /* 0x002fe2000bf86270 */
[----:B------:R-:W-:Y:S01]  /*32e0*/  UMOV UR24, 0x0 ;  /* 0x0000000000187882 */ /* 0x000fe20000000000 */
[----:B------:R-:W-:Y:S01]  /*32f0*/  UMOV UR25, 0x44004a0 ;  /* 0x044004a000197882 */ /* 0x000fe20000000000 */
[----:B--2---:R-:W-:-:S15]  /*3300*/  R2UR UR30, R0 ;  /* 0x00000000001e72ca */ /* 0x004fde00000e0000 */
.L_x_66:
[----:B------:R-:W-:Y:S02]  /*3310*/  LEA R0, R10, UR17, 0x3 ;  /* 0x000000110a007c11 */ /* 0x000fe4000f8e18ff */
[----:B------:R-:W-:Y:S02]  /*3320*/  SHF.L.U32 R2, R9, 0x1f, RZ ;  /* 0x0000001f09027819 */ /* 0x000fe400000006ff */
[----:B------:R-:W-:Y:S01]  /*3330*/  PLOP3.LUT P0, PT, PT, PT, UP4, 0x80, 0x8 ;  /* 0x000000000008781c */ /* 0x000fe20003f0f048 */
[----:B------:R-:W-:Y:S01]  /*3340*/  VIADD R3, R0, 0xa0 ;  /* 0x000000a000037836 */ /* 0x000fe20000000000 */
[----:B-1----:R-:W1:Y:S02]  /*3350*/  SYNCS.PHASECHK.TRANS64.TRYWAIT P1, [R0+URZ+0x90], R2 ;  /* 0x00009002000075a7 */ /* 0x002e6400080211ff */
[----:B-1-3--:R-:W-:Y:S09]  /*3360*/  @!P1 BRA `(.L_x_60) ;  /* 0x0000006400dc9947 */ /* 0x00aff20003800000 */
.L_x_147:
[----:B------:R-:W-:Y:S01]  /*3370*/  LEA R4, R10, UR17, 0x4 ;  /* 0x000000110a047c11 */ /* 0x000fe2000f8e20ff */
[----:B------:R-:W-:Y:S01]  /*3380*/  @UP4 ULEA UR4, UR14, UR17, 0x3 ;  /* 0x000000110e044291 */ /* 0x000fe2000f8e18ff */
[----:B------:R-:W-:Y:S01]  /*3390*/  PLOP3.LUT P2, PT, PT, PT, PT, 0x80, 0x8 ;  /* 0x000000000008781c */ /* 0x000fe20003f4f070 */
[----:B------:R-:W-:Y:S01]  /*33a0*/  ULEA UR23, UR22, UR17, 0x3 ;  /* 0x0000001116177291 */ /* 0x000fe2000f8e18ff */
[----:B------:R-:W-:Y:S02]  /*33b0*/  PRMT R3, RZ, 0x654, R3 ;  /* 0x00000654ff037816 */ /* 0x000fe40000000003 */
[----:B------:R-:W2:Y:S01]  /*33c0*/  LDS.128 R4, [R4+0x120] ;  /* 0x0001200004047984 */ /* 0x000ea20000000c00 */
[----:B-1----:R-:W-:Y:S02]  /*33d0*/  @P0 SHF.L.U32 R2, R8, 0x1f, RZ ;  /* 0x0000001f08020819 */ /* 0x002fe400000006ff */
[----:B------:R-:W-:Y:S01]  /*33e0*/  SHF.L.U32 R0, R11, 0x1f, RZ ;  /* 0x0000001f0b007819 */ /* 0x000fe200000006ff */
[----:B------:R-:W-:Y:S01]  /*33f0*/  @!PT LDS RZ, [RZ] ;  /* 0x00000000fffff984 */ /* 0x000fe20000000800 */
[----:B------:R-:W-:Y:S01]  /*3400*/  @!PT LDS RZ, [RZ] ;  /* 0x00000000fffff984 */ /* 0x000fe20000000800 */
[----:B------:R-:W-:Y:S01]  /*3410*/  @!PT LDS RZ, [RZ] ;  /* 0x00000000fffff984 */ /* 0x000fe20000000800 */
[----:B------:R-:W-:Y:S01]  /*3420*/  @!PT LDS RZ, [RZ] ;  /* 0x00000000fffff984 */ /* 0x000fe20000000800 */
[----:B------:R1:W-:Y:S06]  /*3430*/  MEMBAR.ALL.CTA ;  /* 0x0000000000007992 */ /* 0x0003ec0000008000 */
[----:B-1----:R-:W1:Y:S02]  /*3440*/  FENCE.VIEW.ASYNC.S ;  /* 0x00000000000073c6 */ /* 0x002e640000000000 */
[----:B-1----:R1:W-:Y:S01]  /*3450*/  SYNCS.ARRIVE.TRANS64.RED.A1T0 RZ, [R3+URZ], RZ ;  /* 0x000000ff03ff79a7 */ /* 0x0023e200081004ff */
[----:B------:R1:W3:Y:S01]  /*3460*/  @P0 SYNCS.PHASECHK.TRANS64.TRYWAIT P2, [UR4], R2 ;  /* 0x00000002ff0005a7 */ /* 0x0002e20008041104 */
[----:B------:R-:W-:Y:S01]  /*3470*/  ULEA.HI UR4, UR22, UR22, URZ, 0x1 ;  /* 0x0000001616047291 */ /* 0x000fe2000f8f08ff */
[----:B--2---:R-:W-:-:S03]  /*3480*/  LOP3.LUT P1, RZ, R6, 0x1, RZ, 0xc0, !PT ;  /* 0x0000000106ff7812 */ /* 0x004fc6000782c0ff */
[----:B------:R-:W-:Y:S02]  /*3490*/  USHF.L.U32 UR18, UR4, 0x7, URZ ;  /* 0x0000000704127899 */ /* 0x000fe400080006ff */
[----:B------:R-:W-:Y:S02]  /*34a0*/  ULOP3.LUT UR4, UR4, 0xffe, URZ, 0xc0, !UPT ;  /* 0x00000ffe04047892 */ /* 0x000fe4000f8ec0ff */
[----:B------:R-:W-:Y:S02]  /*34b0*/  ULOP3.LUT UR18, UR18, 0xffffff00, URZ, 0xc0, !UPT ;  /* 0xffffff0012127892 */ /* 0x000fe4000f8ec0ff */
[----:B------:R-:W-:Y:S02]  /*34c0*/  UIADD3 UR4, UPT, UPT, -UR4, UR22, URZ ;  /* 0x0000001604047290 */ /* 0x000fe4000fffe1ff */
[----:B------:R-:W-:Y:S01]  /*34d0*/  UIADD3 UR18, UPT, UPT, UR30, UR18, URZ ;  /* 0x000000121e127290 */ /* 0x000fe2000fffe0ff */
[----:B------:R-:W2:Y:S03]  /*34e0*/  SYNCS.PHASECHK.TRANS64.TRYWAIT P0, [UR23+0xd0], R0 ;  /* 0x0000d000ff0075a7 */ /* 0x000ea60008001117 */
[----:B------:R-:W-:Y:S01]  /*34f0*/  ULEA UR18, UR4, UR18, 0x14 ;  /* 0x0000001204127291 */ /* 0x000fe2000f8ea0ff */
[----:B-123--:R-:W-:Y:S11]  /*3500*/  @!P0 BRA `(.L_x_61) ;  /* 0x0000006400888947 */ /* 0x00eff60003800000 */
.L_x_149:
[----:B------:R-:W-:Y:S01]  /*3510*/  IADD3 R10, PT, PT, R10, 0x1, RZ ;  /* 0x000000010a0a7810 */ /* 0x000fe20007ffe0ff */
[----:B------:R-:W-:Y:S06]  /*3520*/  BRA.U !UP4, `(.L_x_62) ;  /* 0x000000010c987547 */ /* 0x000fec000b800000 */
[----:B------:R-:W-:Y:S01]  /*3530*/  UPLOP3.LUT UP2, UPT, UPT, UPT, UPT, 0x40, 0x4 ;  /* 0x000000000004789c */ /* 0x000fe20003f4e870 */
[----:B------:R-:W-:Y:S01]  /*3540*/  UMOV UR16, UR29 ;  /* 0x0000001d00107c82 */ /* 0x000fe20008000000 */
[----:B------:R-:W-:Y:S01]  /*3550*/  UMOV UR15, UR28 ;  /* 0x0000001c000f7c82 */ /* 0x000fe20008000000 */
[----:B------:R-:W-:-:S08]  /*3560*/  UMOV UR6, UR14 ;  /* 0x0000000e00067c82 */ /* 0x000fd00008000000 */
.L_x_65:
[----:B------:R-:W-:Y:S02]  /*3570*/  UIADD3 UR16, UPT, UPT, UR16, 0x1, URZ ;  /* 0x0000000110107890 */ /* 0x000fe4000fffe0ff */
[----:B--2---:R-:W-:Y:S02]  /*3580*/  ULEA UR5, UR6, UR17, 0x3 ;  /* 0x0000001106057291 */ /* 0x004fe4000f8e18ff */
[----:B------:R-:W-:Y:S01]  /*3590*/  UISETP.NE.AND UP3, UPT, UR16, URZ, UPT ;  /* 0x000000ff1000728c */ /* 0x000fe2000bf65270 */
[----:B---3--:R-:W-:Y:S10]  /*35a0*/  @P2 BRA `(.L_x_63) ;  /* 0x00000000000c2947 */ /* 0x008ff40003800000 */
[----:B-1----:R-:W-:Y:S04]  /*35b0*/  SHF.L.U32 R2, R8, 0x1f, RZ ;  /* 0x0000001f08027819 */ /* 0x002fe800000006ff */
[----:B------:R-:W1:Y:S02]  /*35c0*/  SYNCS.PHASECHK.TRANS64.TRYWAIT P0, [UR5], R2 ;  /* 0x00000002ff0075a7 */ /* 0x000e640008001105 */
[----:B-1----:R-:W-:Y:S05]  /*35d0*/  @!P0 BRA `(.L_x_64) ;  /* 0x00000064006c8947 */ /* 0x002fea0003800000 */
.L_x_63:
[----:B------:R-:W-:Y:S01]  /*35e0*/  UISETP.NE.AND UP0, UPT, UR15, 0x1, UPT ;  /* 0x000000010f00788c */ /* 0x000fe2000bf05270 */
[----:B------:R-:W-:Y:S01]  /*35f0*/  PLOP3.LUT P2, PT, PT, PT, PT, 0x80, 0x8 ;  /* 0x000000000008781c */ /* 0x000fe20003f4f070 */
[----:B------:R-:W-:Y:S02]  /*3600*/  UIADD3 UR4, UPT, UPT, UR6, 0x1, URZ ;  /* 0x0000000106047890 */ /* 0x000fe4000fffe0ff */
[----:B------:R-:W-:Y:S02]  /*3610*/  ULEA UR12, UR6, UR21, 0xa ;  /* 0x00000015060c7291 */ /* 0x000fe4000f8e50ff */
[----:B------:R-:W-:Y:S01]  /*3620*/  UISETP.NE.AND UP1, UPT, UR4, 0x4, UPT ;  /* 0x000000040400788c */ /* 0x000fe2000bf25270 */
[----:B------:R-:W-:Y:S01]  /*3630*/  PLOP3.LUT P0, PT, PT, PT, UP0, 0x80, 0x8 ;  /* 0x000000000008781c */ /* 0x000fe20003f0f008 */
[----:B------:R-:W-:Y:S02]  /*3640*/  UIADD3 UR10, UPT, UPT, UR12, 0x2, URZ ;  /* 0x000000020c0a7890 */ /* 0x000fe4000fffe0ff */
[----:B------:R-:W-:Y:S02]  /*3650*/  USEL UR7, URZ, 0x1, UP1 ;  /* 0x00000001ff077887 */ /* 0x000fe40008800000 */
[----:B------:R-:W-:Y:S02]  /*3660*/  USEL UR14, UR4, URZ, UP1 ;  /* 0x000000ff040e7287 */ /* 0x000fe40008800000 */
[----:B------:R-:W-:Y:S02]  /*3670*/  UIADD3 UR15, UPT, UPT, UR15, -0x1, URZ ;  /* 0xffffffff0f0f7890 */ /* 0x000fe4000fffe0ff */
[----:B------:R-:W-:Y:S01]  /*3680*/  @UP0 ULEA UR4, UR14, UR17, 0x3 ;  /* 0x000000110e040291 */ /* 0x000fe2000f8e18ff */
[----:B------:R-:W-:Y:S01]  /*3690*/  LOP3.LUT R8, R8, UR7, RZ, 0x3c, !PT ;  /* 0x0000000708087c12 */ /* 0x000fe2000f8e3cff */
[----:B------:R-:W-:Y:S01]  /*36a0*/  UIADD3 UR7, UPT, UPT, UR5, 0x20, URZ ;  /* 0x0000002005077890 */ /* 0x000fe2000fffe0ff */
[----:B------:R-:W-:Y:S02]  /*36b0*/  UMOV UR13, 0x80004020 ;  /* 0x80004020000d7882 */ /* 0x000fe40000000000 */
[----:B-1----:R-:W-:Y:S01]  /*36c0*/  @P0 SHF.L.U32 R0, R8, 0x1f, RZ ;  /* 0x0000001f08000819 */ /* 0x002fe200000006ff */
[----:B------:R-:W-:Y:S01]  /*36d0*/  UMOV UR5, 0x80004020 ;  /* 0x8000402000057882 */ /* 0x000fe20000000000 */
[----:B------:R-:W-:Y:S01]  /*36e0*/  UMOV UR11, 0x80004020 ;  /* 0x80004020000b7882 */ /* 0x000fe20000000000 */
[----:B------:R-:W-:Y:S01]  /*36f0*/  UMOV UR9, 0x80004020 ;  /* 0x8000402000097882 */ /* 0x000fe20000000000 */
[----:B------:R2:W3:Y:S01]  /*3700*/  @P0 SYNCS.PHASECHK.TRANS64.TRYWAIT P2, [UR4], R0 ;  /* 0x00000000ff0005a7 */ /* 0x0004e20008041104 */
[----:B------:R-:W-:Y:S03]  /*3710*/  ULEA UR4, UR6, UR20, 0x8 ;  /* 0x0000001406047291 */ /* 0x000fe6000f8e40ff */
[----:B------:R-:W-:Y:S01]  /*3720*/  UMOV UR6, UR14 ;  /* 0x0000000e00067c82 */ /* 0x000fe20008000000 */
[----:B------:R-:W-:Y:S05]  /*3730*/  UIADD3 UR8, UPT, UPT, UR4, 0x2, URZ ;  /* 0x0000000204087890 */ /* 0x000fea000fffe0ff */
[----:B------:R2:W-:Y:S01]  /*3740*/  UTCIMMA gdesc[UR4], gdesc[UR12], tmem[UR18], tmem[UR26], idesc[UR27], UP2 ;  /* 0x00ff1a0c040075ea */ /* 0x0005e20009000112 */
[----:B------:R-:W-:Y:S03]  /*3750*/  UPLOP3.LUT UP2, UPT, UPT, UPT, UPT, 0x80, 0x8 ;  /* 0x000000000008789c */ /* 0x000fe60003f4f070 */
[----:B------:R2:W-:Y:S01]  /*3760*/  UTCIMMA gdesc[UR8], gdesc[UR10], tmem[UR18], tmem[UR24], idesc[UR25], UPT ;  /* 0x00ff180a080075ea */ /* 0x0005e2000b800112 */
[----:B------:R2:W-:Y:S01]  /*3770*/  UTCBAR.MULTICAST [UR7], URZ, UR19 ;  /* 0x000000ff070073e9 */ /* 0x0005e20008000813 */
[----:B------:R-:W-:Y:S06]  /*3780*/  BRA.U UP3, `(.L_x_65) ;  /* 0xfffffffd03787547 */ /* 0x000fec000b83ffff */
.L_x_62:
[----:B--2---:R-:W-:Y:S01]  /*3790*/  UIADD3 UR4, UPT, UPT, UR22, 0x1, URZ ;  /* 0x0000000116047890 */ /* 0x004fe2000fffe0ff */
[C---:B------:R-:W-:Y:S01]  /*37a0*/  ISETP.NE.AND P0, PT, R10.reuse, 0x2, PT ;  /* 0x000000020a00780c */ /* 0x040fe20003f05270 */
[----:B------:R-:W-:Y:S02]  /*37b0*/  UIADD3 UR5, UPT, UPT, UR23, 0xb0, URZ ;  /* 0x000000b017057890 */ /* 0x000fe4000fffe0ff */
[----:B------:R-:W-:Y:S01]  /*37c0*/  UISETP.NE.AND UP0, UPT, UR4, 0x4, UPT ;  /* 0x000000040400788c */ /* 0x000fe2000bf05270 */
[----:B-1----:R-:W-:Y:S02]  /*37d0*/  SEL R0, RZ, 0x1, P0 ;  /* 0x00000001ff007807 */ /* 0x002fe40000000000 */
[----:B------:R-:W-:Y:S01]  /*37e0*/  SEL R10, R10, RZ, P0 ;  /* 0x000000ff0a0a7207 */ /* 0x000fe20000000000 */
[----:B------:R-:W-:Y:S01]  /*37f0*/  USEL UR6, URZ, 0x1, UP0 ;  /* 0x00000001ff067887 */ /* 0x000fe20008000000 */
[----:B------:R-:W-:Y:S01]  /*3800*/  LOP3.LUT R9, R9, R0, RZ, 0x3c, !PT ;  /* 0x0000000009097212 */ /* 0x000fe200078e3cff */
[----:B------:R-:W-:Y:S01]  /*3810*/  USEL UR22, UR4, URZ, UP0 ;  /* 0x000000ff04167287 */ /* 0x000fe20008000000 */
[----:B------:R1:W-:Y:S03]  /*3820*/  UTCBAR [UR5], URZ ;  /* 0x000000ff050073e9 */ /* 0x0003e600080000ff */
[----:B------:R-:W-:Y:S01]  /*3830*/  LOP3.LUT R11, R11, UR6, RZ, 0x3c, !PT ;  /* 0x000000060b0b7c12 */ /* 0x000fe2000f8e3cff */
[----:B------:R-:W-:Y:S07]  /*3840*/  @P1 BRA `(.L_x_66) ;  /* 0xfffffff800b01947 */ /* 0x000fee000383ffff */
[----:B------:R-:W2:Y:S01]  /*3850*/  S2UR UR8, SR_CgaCtaId ;  /* 0x00000000000879c3 */ /* 0x000ea20000008800 */
[----:B------:R-:W-:Y:S01]  /*3860*/  ELECT P0, URZ, PT ;  /* 0x0000000000ff782f */ /* 0x000fe20003800000 */
[----:B------:R-:W-:Y:S01]  /*3870*/  IMAD.MOV.U32 R0, RZ, RZ, 0x1 ;  /* 0x00000001ff007424 */ /* 0x000fe200078e00ff */
[----:B------:R-:W-:Y:S01]  /*3880*/  UIADD3 UR17, UPT, UPT, UR17, 0xd0, URZ ;  /* 0x000000d011117890 */ /* 0x000fe2000fffe0ff */
[----:B------:R-:W-:Y:S01]  /*3890*/  SHF.L.U32 R2, R11, 0x1f, RZ ;  /* 0x0000001f0b027819 */ /* 0x000fe200000006ff */
[----:B------:R-:W-:-:S03]  /*38a0*/  UMOV UR4, 0x40 ;  /* 0x0000004000047882 */ /* 0x000fc60000000000 */
[----:B------:R-:W-:Y:S01]  /*38b0*/  UVIRTCOUNT.DEALLOC.SMPOOL 0x80 ;  /* 0x000000800000784c */ /* 0x000fe20000000000 */
[----:B--2---:R-:W-:Y:S02]  /*38c0*/  ULEA UR8, UR8, UR4, 0x18 ;  /* 0x0000000408087291 */ /* 0x004fe4000f8ec0ff */
[----:B------:R-:W-:-:S07]  /*38d0*/  ULEA UR4, UR22, UR17, 0x3 ;  /* 0x0000001116047291 */ /* 0x000fce000f8e18ff */
[----:B------:R2:W-:Y:S02]  /*38e0*/  @P0 STS.U8 [UR8+0x1c], R0 ;  /* 0x00001c00ff000988 */ /* 0x0005e40008000008 */
[----:B------:R-:W4:Y:S02]  /*38f0*/  SYNCS.PHASECHK.TRANS64.TRYWAIT P0, [UR4], R2 ;  /* 0x00000002ff0075a7 */ /* 0x000f240008001104 */
[----:B--2-4-:R-:W-:Y:S05]  /*3900*/  @!P0 BRA `(.L_x_67) ;  /* 0x0000006000b88947 */ /* 0x014fea0003800000 */
.L_x_152:
[----:B------:R-:W-:-:S04]  /*3910*/  UIADD3 UR4, UPT, UPT, UR22, 0x1, URZ ;  /* 0x0000000116047890 */ /* 0x000fc8000fffe0ff */
[----:B------:R-:W-:-:S04]  /*3920*/  UISETP.NE.AND UP0, UPT, UR4, 0x4, UPT ;  /* 0x000000040400788c */ /* 0x000fc8000bf05270 */
[----:B------:R-:W-:Y:S02]  /*3930*/  USEL UR6, URZ, 0x1, UP0 ;  /* 0x00000001ff067887 */ /* 0x000fe40008000000 */
[----:B------:R-:W-:-:S04]  /*3940*/  USEL UR4, UR4, URZ, UP0 ;  /* 0x000000ff04047287 */ /* 0x000fc80008000000 */
[----:B-1----:R-:W-:Y:S01]  /*3950*/  ULEA UR5, UR4, UR17, 0x3 ;  /* 0x0000001104057291 */ /* 0x002fe2000f8e18ff */
[----:B--2---:R-:W-:-:S04]  /*3960*/  LOP3.LUT R2, R11, UR6, RZ, 0x3c, !PT ;  /* 0x000000060b027c12 */ /* 0x004fc8000f8e3cff */
[----:B------:R-:W-:-:S04]  /*3970*/  SHF.L.U32 R3, R2, 0x1f, RZ ;  /* 0x0000001f02037819 */ /* 0x000fc800000006ff */
[----:B------:R-:W1:Y:S02]  /*3980*/  SYNCS.PHASECHK.TRANS64.TRYWAIT P0, [UR5], R3 ;  /* 0x00000003ff0075a7 */ /* 0x000e640008001105 */
[----:B-1----:R-:W-:Y:S05]  /*3990*/  @!P0 BRA `(.L_x_68) ;  /* 0x0000006000ac8947 */ /* 0x002fea0003800000 */
.L_x_154:
        /* <DEDUP_REMOVED lines=9> */
.L_x_156:
[----:B------:R-:W-:-:S04]  /*3a30*/  UIADD3 UR4, UPT, UPT, UR4, 0x1, URZ ;  /* 0x0000000104047890 */ /* 0x000fc8000fffe0ff */
[----:B------:R-:W-:-:S04]  /*3a40*/  UISETP.NE.AND UP0, UPT, UR4, 0x4, UPT ;  /* 0x000000040400788c */ /* 0x000fc8000bf05270 */
[----:B------:R-:W-:Y:S02]  /*3a50*/  USEL UR5, URZ, 0x1, UP0 ;  /* 0x00000001ff057887 */ /* 0x000fe40008000000 */
[----:B------:R-:W-:-:S04]  /*3a60*/  USEL UR4, UR4, URZ, UP0 ;  /* 0x000000ff04047287 */ /* 0x000fc80008000000 */
[----:B------:R-:W-:Y:S01]  /*3a70*/  ULEA UR4, UR4, UR17, 0x3 ;  /* 0x0000001104047291 */ /* 0x000fe2000f8e18ff */
[----:B------:R-:W-:-:S04]  /*3a80*/  LOP3.LUT R2, R2, UR5, RZ, 0x3c, !PT ;  /* 0x0000000502027c12 */ /* 0x000fc8000f8e3cff */
[----:B------:R-:W-:-:S04]  /*3a90*/  SHF.L.U32 R2, R2, 0x1f, RZ ;  /* 0x0000001f02027819 */ /* 0x000fc800000006ff */
[----:B------:R-:W2:Y:S02]  /*3aa0*/  SYNCS.PHASECHK.TRANS64.TRYWAIT P0, [UR4], R2 ;  /* 0x00000002ff0075a7 */ /* 0x000ea40008001104 */
[----:B--2---:R-:W-:Y:S05]  /*3ab0*/  @!P0 BRA `(.L_x_70) ;  /* 0x0000006000948947 */ /* 0x004fea0003800000 */
.L_x_158:
[----:B------:R-:W-:Y:S01]  /*3ac0*/  NOP ;  /* 0x0000000000007918 */ /* 0x000fe20000000000 */
[----:B-1----:R-:W1:Y:S01]  /*3ad0*/  LDS R0, [UR8+0x14] ;  /* 0x00001408ff007984 */ /* 0x002e620008000800 */
[----:B------:R-:W-:Y:S01]  /*3ae0*/  ULOP3.LUT UR4, UR30, 0xffff, URZ, 0xc0, !UPT ;  /* 0x0000ffff1e047892 */ /* 0x000fe2000f8ec0ff */
[----:B------:R-:W-:Y:S01]  /*3af0*/  UMOV UR5, 0xffff ;  /* 0x0000ffff00057882 */ /* 0x000fe20000000000 */
[----:B------:R-:W-:Y:S02]  /*3b00*/  UMOV UR6, 0x1 ;  /* 0x0000000100067882 */ /* 0x000fe40000000000 */
[----:B------:R-:W-:-:S04]  /*3b10*/  USHF.R.U32.HI UR4, URZ, 0x5, UR4 ;  /* 0x00000005ff047899 */ /* 0x000fc80008011604 */
[----:B------:R-:W-:Y:S02]  /*3b20*/  USHF.L.U32 UR5, UR5, UR4, URZ ;  /* 0x0000000405057299 */ /* 0x000fe400080006ff */
[----:B------:R-:W-:-:S04]  /*3b30*/  USHF.L.U32 UR4, UR6, UR4, URZ ;  /* 0x0000000406047299 */ /* 0x000fc800080006ff */
[----:B-1----:R-:W-:-:S04]  /*3b40*/  LOP3.LUT R0, R0, UR5, RZ, 0xc0, !PT ;  /* 0x0000000500007c12 */ /* 0x002fc8000f8ec0ff */
[----:B------:R-:W-:-:S13]  /*3b50*/  ISETP.NE.AND P0, PT, R0, UR5, PT ;  /* 0x0000000500007c0c */ /* 0x000fda000bf05270 */
[----:B------:R-:W-:Y:S05]  /*3b60*/  @P0 BRA `(.L_x_71) ;  /* 0x0000000000580947 */ /* 0x000fea0003800000 */
[----:B------:R-:W1:Y:S02]  /*3b70*/  LDS R0, [UR8+0x18] ;  /* 0x00001808ff007984 */ /* 0x000e640008000800 */
[----:B-1----:R-:W-:-:S04]  /*3b80*/  LOP3.LUT R0, R0, UR4, RZ, 0xc0, !PT ;  /* 0x0000000400007c12 */ /* 0x002fc8000f8ec0ff */
[----:B------:R-:W-:-:S13]  /*3b90*/  ISETP.NE.AND P0, PT, R0, UR4, PT ;  /* 0x0000000400007c0c */ /* 0x000fda000bf05270 */
[----:B------:R-:W-:Y:S05]  /*3ba0*/  @P0 BRA `(.L_x_72) ;  /* 0x00000000003c0947 */ /* 0x000fea0003800000 */
[----:B------:R-:W1:Y:S01]  /*3bb0*/  S2R R2, SR_LANEID ;  /* 0x0000000000027919 */ /* 0x000e620000000000 */
[----:B------:R-:W-:-:S06]  /*3bc0*/  ULOP3.LUT UR5, URZ, UR5, URZ, 0x33, !UPT ;  /* 0x00000005ff057292 */ /* 0x000fcc000f8e33ff */
[----:B------:R-:W-:-:S04]  /*3bd0*/  IMAD.U32 R0, RZ, RZ, UR5 ;  /* 0x00000005ff007e24 */ /* 0x000fc8000f8e00ff */
[----:B------:R2:W4:Y:S02]  /*3be0*/  REDUX UR7, R0 ;  /* 0x00000000000773c4 */ /* 0x0005240000000000 */
[----:B------:R1:W-:Y:S01]  /*3bf0*/  UTCATOMSWS.AND URZ, UR5 ;  /* 0x0000000500ff79e3 */ /* 0x0003e20008000000 */
[----:B--2---:R-:W-:Y:S01]  /*3c00*/  LOP3.LUT R0, RZ, UR4, RZ, 0x33, !PT ;  /* 0x00000004ff007c12 */ /* 0x004fe2000f8e33ff */
[----:B------:R-:W-:Y:S02]  /*3c10*/  VOTEU.ANY UR4, UPT, PT ;  /* 0x0000000000047886 */ /* 0x000fe400038e0100 */
[----:B------:R-:W-:Y:S02]  /*3c20*/  UFLO.U32 UR4, UR4 ;  /* 0x00000004000472bd */ /* 0x000fe400080e0000 */
[----:B------:R-:W2:Y:S04]  /*3c30*/  REDUX UR6, R0 ;  /* 0x00000000000673c4 */ /* 0x000ea80000000000 */
[----:B-1----:R-:W-:-:S02]  /*3c40*/  ISETP.EQ.U32.AND P0, PT, R2, UR4, PT ;  /* 0x0000000402007c0c */ /* 0x002fc4000bf02070 */
[----:B----4-:R-:W-:-:S11]  /*3c50*/  MOV R2, UR7 ;  /* 0x0000000700027c02 */ /* 0x010fd60008000f00 */
[----:B------:R1:W-:Y:S01]  /*3c60*/  @P0 ATOMS.AND RZ, [UR8+0x14], R2 ;  /* 0x00001402ffff098c */ /* 0x0003e2000a800008 */
[----:B--2---:R-:W-:-:S05]  /*3c70*/  IMAD.U32 R0, RZ, RZ, UR6 ;  /* 0x00000006ff007e24 */ /* 0x004fca000f8e00ff */
[----:B------:R1:W-:Y:S01]  /*3c80*/  @P0 ATOMS.AND RZ, [UR8+0x18], R0 ;  /* 0x00001800ffff098c */ /* 0x0003e2000a800008 */
[----:B------:R-:W-:Y:S05]  /*3c90*/  BRA `(.L_x_73) ;  /* 0x0000000000147947 */ /* 0x000fea0003800000 */
.L_x_72:
[----:B------:R-:W-:Y:S02]  /*3ca0*/  MOV R2, 0x3cc0 ;  /* 0x00003cc000027802 */ /* 0x000fe40000000f00 */
[----:B---3-5:R-:W-:Y:S05]  /*3cb0*/  CALL.REL.NOINC `($__internal_0_$__cuda_sm10x_tcgen05_guardrail_trap_col_being_dealloced_not_returned_by_alloc) ;  /* 0x0000006400787944 */ /* 0x028fea0003c00000 */
[----:B------:R-:W-:Y:S05]  /*3cc0*/  BRA `(.L_x_73) ;  /* 0x0000000000087947 */ /* 0x000fea0003800000 */
.L_x_71:
[----:B------:R-:W-:Y:S02]  /*3cd0*/  MOV R2, 0x3cf0 ;  /* 0x00003cf000027802 */ /* 0x000fe40000000f00 */
[----:B---3-5:R-:W-:Y:S05]  /*3ce0*/  CALL.REL.NOINC `($__internal_2_$__cuda_sm10x_tcgen05_guardrail_trap_unallocated_columns_being_dealloced) ;  /* 0x0000006400847944 */ /* 0x028fea0003c00000 */
.L_x_73:
[----:B------:R-:W-:Y:S01]  /*3cf0*/  NOP ;  /* 0x0000000000007918 */ /* 0x000fe20000000000 */
[----:B------:R-:W-:Y:S05]  /*3d00*/  EXIT ;  /* 0x000000000000794d */ /* 0x000fea0003800000 */
.L_x_55:
[----:B------:R-:W-:-:S09]  /*3d10*/  UISETP.NE.OR UP0, UPT, UR18, 0x3, !UP3 ;  /* 0x000000031200788c */ /* 0x000fd2000df05670 */
[----:B------:R-:W-:Y:S05]  /*3d20*/  BRA.U UP0, `(.L_x_74) ;  /* 0x0000001100847547 */ /* 0x000fea000b800000 */
[----:B------:R-:W2:Y:S01]  /*3d30*/  LDCU.64 UR4, c[0x0][0x888] ;  /* 0x00011100ff0477ac */ /* 0x000ea20008000a00 */
[----:B------:R-:W3:Y:S01]  /*3d40*/  LDC.64 R12, c[0x0][0x348] ;  /* 0x0000d200ff0c7b82 */ /* 0x000ee20000000a00 */
[----:B------:R-:W-:Y:S02]  /*3d50*/  HFMA2 R9, -RZ, RZ, 0, 0 ;  /* 0x00000000ff097431 */ /* 0x000fe400000001ff */
[----:B------:R-:W-:Y:S01]  /*3d60*/  IMAD.MOV.U32 R11, RZ, RZ, 0x1 ;  /* 0x00000001ff0b7424 */ /* 0x000fe200078e00ff */
[----:B------:R-:W4:Y:S01]  /*3d70*/  LDCU UR40, c[0x0][0x370] ;  /* 0x00006e00ff2877ac */ /* 0x000f220008000800 */
[----:B------:R-:W-:Y:S01]  /*3d80*/  IMAD.MOV.U32 R10, RZ, RZ, RZ ;  /* 0x000000ffff0a7224 */ /* 0x000fe200078e00ff */
[----:B------:R-:W-:Y:S01]  /*3d90*/  MOV R3, 0x1000 ;  /* 0x0000100000037802 */ /* 0x000fe20000000f00 */
[----:B------:R-:W4:Y:S01]  /*3da0*/  LDCU.128 UR48, c[0x0][0xb10] ;  /* 0x00016200ff3077ac */ /* 0x000f220008000c00 */
[----:B------:R-:W1:Y:S01]  /*3db0*/  LDCU UR37, c[0x0][0x374] ;  /* 0x00006e80ff2577ac */ /* 0x000e620008000800 */
[----:B------:R-:W1:Y:S01]  /*3dc0*/  LDCU.64 UR38, c[0x0][0x890] ;  /* 0x00011200ff2677ac */ /* 0x000e620008000a00 */
[----:B------:R-:W1:Y:S01]  /*3dd0*/  LDCU UR15, c[0x0][0xb0c] ;  /* 0x00016180ff0f77ac */ /* 0x000e620008000800 */
[----:B--2---:R-:W-:Y:S01]  /*3de0*/  UISETP.NE.U32.AND UP0, UPT, UR4, URZ, UPT ;  /* 0x000000ff0400728c */ /* 0x004fe2000bf05070 */
[----:B------:R-:W2:Y:S01]  /*3df0*/  LDCU UR47, c[0x0][0xb20] ;  /* 0x00016400ff2f77ac */ /* 0x000ea20008000800 */
[----:B------:R-:W2:Y:S01]  /*3e00*/  LDCU UR4, c[0x0][0xb30] ;  /* 0x00016600ff0477ac */ /* 0x000ea20008000800 */
[----:B------:R-:W-:Y:S01]  /*3e10*/  UMOV UR21, 0x400 ;  /* 0x0000040000157882 */ /* 0x000fe20000000000 */
[----:B----4-:R-:W-:-:S02]  /*3e20*/  UIMAD.WIDE.U32 UR6, UR40, UR48, URZ ;  /* 0x00000030280672a5 */ /* 0x010fc4000f8e00ff */
[----:B-1----:R-:W-:Y:S02]  /*3e30*/  UIMAD.WIDE.U32 UR8, UR37, UR51, URZ ;  /* 0x00000033250872a5 */ /* 0x002fe4000f8e00ff */
[----:B------:R-:W-:Y:S02]  /*3e40*/  ULEA UR21, UR45, UR21, 0x18 ;  /* 0x000000152d157291 */ /* 0x000fe4000f8ec0ff */
[----:B------:R-:W-:Y:S02]  /*3e50*/  USEL UR41, URZ, 0x1, UP6 ;  /* 0x00000001ff297887 */ /* 0x000fe4000b000000 */
[----:B------:R-:W-:Y:S02]  /*3e60*/  UISETP.NE.U32.AND UP6, UPT, UR38, URZ, UPT ;  /* 0x000000ff2600728c */ /* 0x000fe4000bfc5070 */
[----:B------:R-:W-:Y:S02]  /*3e70*/  UIADD3 UR43, UPT, UPT, UR21, 0x58, URZ ;  /* 0x00000058152b7890 */ /* 0x000fe4000fffe0ff */
[----:B------:R-:W-:-:S02]  /*3e80*/  UISETP.NE.AND.EX UP5, UPT, UR5, URZ, UPT, UP0 ;  /* 0x000000ff0500728c */ /* 0x000fc4000bfa5300 */
[----:B------:R-:W-:Y:S01]  /*3e90*/  UISETP.NE.AND UP0, UPT, UR42, 0x1, UPT ;  /* 0x000000012a00788c */ /* 0x000fe2000bf05270 */
[----:B------:R-:W-:Y:S01]  /*3ea0*/  UMOV UR6, UR7 ;  /* 0x0000000700067c82 */ /* 0x000fe20008000000 */
[----:B------:R-:W-:Y:S01]  /*3eb0*/  UMOV UR44, UR9 ;  /* 0x00000009002c7c82 */ /* 0x000fe20008000000 */
[----:B------:R-:W-:Y:S02]  /*3ec0*/  UISETP.NE.AND UP0, UPT, UR15, 0x1, UPT ;  /* 0x000000010f00788c */ /* 0x000fe4000bf05270 */
[----:B------:R-:W-:Y:S02]  /*3ed0*/  UPLOP3.LUT UP4, UPT, UPT, UPT, UPT, 0x40, 0x4 ;  /* 0x000000000004789c */ /* 0x000fe40003f8e870 */
[----:B------:R-:W-:Y:S01]  /*3ee0*/  UISETP.GE.AND UP2, UPT, UR42, 0x1, UPT ;  /* 0x000000012a00788c */ /* 0x000fe2000bf46270 */
[----:B------:R-:W1:Y:S01]  /*3ef0*/  LDCU.64 UR22, c[0x0][0xb28] ;  /* 0x00016500ff1677ac */ /* 0x000e620008000a00 */
[----:B------:R-:W-:Y:S02]  /*3f00*/  UISETP.NE.AND.EX UP6, UPT, UR39, URZ, UPT, UP6 ;  /* 0x000000ff2700728c */ /* 0x000fe4000bfc5360 */
[----:B------:R-:W-:-:S02]  /*3f10*/  UIADD3 UR33, UPT, UPT, UR21, 0x40, URZ ;  /* 0x0000004015217890 */ /* 0x000fc4000fffe0ff */
[----:B------:R-:W-:Y:S02]  /*3f20*/  UIADD3 UR25, UPT, UPT, UR21, 0x48, URZ ;  /* 0x0000004815197890 */ /* 0x000fe4000fffe0ff */
[----:B------:R-:W-:Y:S02]  /*3f30*/  UIADD3 UR17, UPT, UPT, UR21, 0x50, URZ ;  /* 0x0000005015117890 */ /* 0x000fe4000fffe0ff */
[----:B------:R-:W-:Y:S02]  /*3f40*/  UPRMT UR43, UR45, 0x654, UR43 ;  /* 0x000006542d2b7896 */ /* 0x000fe4000800002b */
[----:B------:R-:W-:Y:S02]  /*3f50*/  USHF.R.U32.HI UR46, URZ, UR49, UR6 ;  /* 0x00000031ff2e7299 */ /* 0x000fe40008011606 */
[----:B--2---:R-:W-:Y:S02]  /*3f60*/  USHF.R.U32.HI UR44, URZ, UR47, UR44 ;  /* 0x0000002fff2c7299 */ /* 0x004fe4000801162c */
[----:B------:R-:W-:-:S02]  /*3f70*/  UISETP.NE.AND UP0, UPT, UR50, 0x1, UPT ;  /* 0x000000013200788c */ /* 0x000fc4000bf05270 */
[----:B---3--:R-:W-:-:S11]  /*3f80*/  UISETP.NE.AND UP3, UPT, UR4, 0x1, UPT ;  /* 0x000000010400788c */ /* 0x008fd6000bf65270 */
.L_x_85:
[C---:B------:R-:W-:Y:S02]  /*3f90*/  LEA R8, R10.reuse, UR21, 0x3 ;  /* 0x000000150a087c11 */ /* 0x040fe4000f8e18ff */
[----:B------:R-:W-:Y:S02]  /*3fa0*/  SHF.L.U32 R0, R9, 0x1f, RZ ;  /* 0x0000001f09007819 */ /* 0x000fe400000006ff */
[----:B------:R-:W-:Y:S02]  /*3fb0*/  LEA R4, R10, UR21, 0x4 ;  /* 0x000000150a047c11 */ /* 0x000fe4000f8e20ff */
[----:B--2---:R-:W2:Y:S02]  /*3fc0*/  SYNCS.PHASECHK.TRANS64.TRYWAIT P0, [R8+URZ+0x90], R0 ;  /* 0x00009000080075a7 */ /* 0x004ea400080011ff */
[----:B--2---:R-:W-:Y:S05]  /*3fd0*/  @!P0 BRA `(.L_x_75) ;  /* 0x0000005c00648947 */ /* 0x004fea0003800000 */
.L_x_159:
[----:B------:R-:W3:Y:S01]  /*3fe0*/  LDS.128 R4, [R4+0x120] ;  /* 0x0001200004047984 */ /* 0x000ee20000000c00 */
[----:B------:R-:W-:Y:S01]  /*3ff0*/  UISETP.GE.AND UP0, UPT, UR42, 0x1, UPT ;  /* 0x000000012a00788c */ /* 0x000fe2000bf06270 */
[----:B------:R-:W-:Y:S01]  /*4000*/  @!PT LDS RZ, [RZ] ;  /* 0x00000000fffff984 */ /* 0x000fe20000000800 */
[----:B------:R-:W-:Y:S01]  /*4010*/  @!PT LDS RZ, [RZ] ;  /* 0x00000000fffff984 */ /* 0x000fe20000000800 */
[----:B------:R-:W-:Y:S01]  /*4020*/  @!PT LDS RZ, [RZ] ;  /* 0x00000000fffff984 */ /* 0x000fe20000000800 */
[----:B------:R-:W-:Y:S01]  /*4030*/  @!PT LDS RZ, [RZ] ;  /* 0x00000000fffff984 */ /* 0x000fe20000000800 */
[----:B------:R4:W-:Y:S06]  /*4040*/  MEMBAR.ALL.CTA ;  /* 0x0000000000007992 */ /* 0x0009ec0000008000 */
[----:B----4-:R-:W4:Y:S01]  /*4050*/  FENCE.VIEW.ASYNC.S ;  /* 0x00000000000073c6 */ /* 0x010f220000000000 */
[----:B---3--:R-:W-:Y:S11]  /*4060*/  LOP3.LUT P0, RZ, R6, 0x1, RZ, 0xc0, !PT ;  /* 0x0000000106ff7812 */ /* 0x008ff6000780c0ff */
[----:B------:R-:W-:Y:S02]  /*4070*/  @!UPT UIADD3 URZ, UPT, UPT, URZ, URZ, URZ ;  /* 0x000000fffffff290 */ /* 0x000fe4000fffe0ff */
[----:B----4-:R-:W-:Y:S01]  /*4080*/  VOTEU.ANY UP2, P0 ;  /* 0x0000000000ff7886 */ /* 0x010fe20000040100 */
[----:B------:R-:W-:Y:S11]  /*4090*/  PLOP3.LUT P0, PT, PT, PT, UP2, 0x80, 0x8 ;  /* 0x000000000008781c */ /* 0x000ff60003f0f028 */
[----:B------:R-:W-:Y:S02]  /*40a0*/  @!UPT UIADD3 URZ, UPT, UPT, URZ, URZ, URZ ;  /* 0x000000fffffff290 */ /* 0x000fe4000fffe0ff */
[----:B--2---:R-:W-:Y:S02]  /*40b0*/  @P0 SHF.R.U32.HI R0, RZ, 0x10, R5 ;  /* 0x00000010ff000819 */ /* 0x004fe40000011605 */
[----:B------:R-:W-:Y:S02]  /*40c0*/  @P0 MOV R2, R4 ;  /* 0x0000000400020202 */ /* 0x000fe40000000f00 */
[----:B------:R-:W-:Y:S01]  /*40d0*/  @P0 R2UR UR4, R0 ;  /* 0x00000000000402ca */ /* 0x000fe200000e0000 */
[----:B------:R-:W-:Y:S01]  /*40e0*/  VIADD R0, R8, 0xa0 ;  /* 0x000000a008007836 */ /* 0x000fe20000000000 */
[----:B------:R-:W-:Y:S02]  /*40f0*/  @P0 LOP3.LUT R4, R5, 0xffff, RZ, 0xc0, !PT ;  /* 0x0000ffff05040812 */ /* 0x000fe400078ec0ff */
[----:B------:R-:W-:Y:S02]  /*4100*/  @P0 R2UR UR6, R2 ;  /* 0x00000000020602ca */ /* 0x000fe400000e0000 */
[----:B------:R-:W-:Y:S02]  /*4110*/  PRMT R0, RZ, 0x654, R0 ;  /* 0x00000654ff007816 */ /* 0x000fe40000000000 */
[----:B------:R-:W-:Y:S02]  /*4120*/  @P0 R2UR UR5, R4 ;  /* 0x00000000040502ca */ /* 0x000fe400000e0000 */
[----:B------:R2:W-:Y:S03]  /*4130*/  SYNCS.ARRIVE.TRANS64.RED.A1T0 RZ, [R0+URZ], RZ ;  /* 0x000000ff00ff79a7 */ /* 0x0005e600081004ff */
[----:B------:R-:W-:Y:S04]  /*4140*/  @UP2 UMOV UR29, UR4 ;  /* 0x00000004001d2c82 */ /* 0x000fe80008000000 */
[----:B------:R-:W-:Y:S04]  /*4150*/  @UP2 UMOV UR14, UR6 ;  /* 0x00000006000e2c82 */ /* 0x000fe80008000000 */
[----:B------:R-:W-:Y:S01]  /*4160*/  @UP2 UMOV UR13, UR5 ;  /* 0x00000005000d2c82 */ /* 0x000fe20008000000 */
[----:B------:R-:W-:Y:S05]  /*4170*/  BRA.U !UP0, `(.L_x_76) ;  /* 0x0000000108c07547 */ /* 0x000fea000b800000 */
[----:B------:R-:W-:Y:S02]  /*4180*/  UIMAD.WIDE.U32 UR18, UR13, UR51, URZ ;  /* 0x000000330d1272a5 */ /* 0x000fe4000f8e00ff */
[----:B------:R-:W-:Y:S02]  /*4190*/  UP2UR UR16, UPR, URZ, 0x4 ;  /* 0x00000004ff107883 */ /* 0x000fe40008000000 */
[----:B------:R-:W-:Y:S02]  /*41a0*/  UISETP.NE.AND UP2, UPT, UR50, 0x1, UPT ;  /* 0x000000013200788c */ /* 0x000fe4000bf45270 */
[----:B------:R-:W-:Y:S02]  /*41b0*/  UIMAD.WIDE.U32 UR26, UR14, UR48, URZ ;  /* 0x000000300e1a72a5 */ /* 0x000fe4000f8e00ff */
[----:B------:R-:W-:Y:S02]  /*41c0*/  USEL UR4, UR37, UR44, !UP2 ;  /* 0x0000002c25047287 */ /* 0x000fe4000d000000 */
[----:B------:R-:W-:Y:S02]  /*41d0*/  UISETP.NE.AND UP0, UPT, UR15, 0x1, UPT ;  /* 0x000000010f00788c */ /* 0x000fe4000bf05270 */
[----:B------:R-:W-:Y:S02]  /*41e0*/  UP2UR UR20, UPR, URZ, 0x2 ;  /* 0x00000002ff147883 */ /* 0x000fe40008000000 */
[----:B------:R-:W-:Y:S02]  /*41f0*/  UISETP.NE.AND UP1, UPT, UR42, 0x1, UPT ;  /* 0x000000012a00788c */ /* 0x000fe4000bf25270 */
[----:B-1----:R-:W-:Y:S02]  /*4200*/  UIMAD.WIDE.U32 UR8, UR4, UR22, URZ ;  /* 0x00000016040872a5 */ /* 0x002fe4000f8e00ff */
[----:B------:R-:W-:Y:S01]  /*4210*/  USEL UR7, UR40, UR46, !UP0 ;  /* 0x0000002e28077287 */ /* 0x000fe2000c000000 */
[----:B------:R-:W-:Y:S02]  /*4220*/  UMOV UR5, UR19 ;  /* 0x0000001300057c82 */ /* 0x000fe40008000000 */
[----:B------:R-:W-:Y:S02]  /*4230*/  USHF.R.U32.HI UR6, URZ, UR47, UR5 ;  /* 0x0000002fff067299 */ /* 0x000fe40008011605 */
[----:B------:R-:W-:Y:S02]  /*4240*/  UIMAD.WIDE.U32 UR10, UR7, UR22, URZ ;  /* 0x00000016070a72a5 */ /* 0x000fe4000f8e00ff */
[----:B------:R-:W-:Y:S02]  /*4250*/  USEL UR6, UR13, UR6, !UP2 ;  /* 0x000000060d067287 */ /* 0x000fe4000d000000 */
[----:B------:R-:W-:Y:S01]  /*4260*/  UISETP.NE.AND UP2, UPT, UR16, URZ, UPT ;  /* 0x000000ff1000728c */ /* 0x000fe2000bf45270 */
[----:B------:R-:W-:Y:S02]  /*4270*/  UMOV UR5, UR27 ;  /* 0x0000001b00057c82 */ /* 0x000fe40008000000 */
[----:B------:R-:W-:Y:S03]  /*4280*/  USHF.R.U32.HI UR12, URZ, UR49, UR5 ;  /* 0x00000031ff0c7299 */ /* 0x000fe60008011605 */
[----:B------:R-:W-:Y:S02]  /*4290*/  UMOV UR5, UR9 ;  /* 0x0000000900057c82 */ /* 0x000fe40008000000 */
[----:B------:R-:W-:Y:S03]  /*42a0*/  @UP1 USHF.R.U32.HI UR4, URZ, UR23, UR5 ;  /* 0x00000017ff041299 */ /* 0x000fe60008011605 */
[----:B------:R-:W-:Y:S01]  /*42b0*/  UMOV UR5, UR11 ;  /* 0x0000000b00057c82 */ /* 0x000fe20008000000 */
[----:B------:R-:W-:Y:S02]  /*42c0*/  UIMAD UR4, UR42, UR4, URZ ;  /* 0x000000042a0472a4 */ /* 0x000fe4000f8e02ff */
[----:B------:R-:W-:Y:S02]  /*42d0*/  @UP1 USHF.R.U32.HI UR7, URZ, UR23, UR5 ;  /* 0x00000017ff071299 */ /* 0x000fe40008011605 */
[----:B------:R-:W-:Y:S02]  /*42e0*/  USEL UR5, UR14, UR12, !UP0 ;  /* 0x0000000c0e057287 */ /* 0x000fe4000c000000 */
[----:B------:R-:W-:Y:S02]  /*42f0*/  UIMAD.WIDE.U32 UR10, UR6, UR22, URZ ;  /* 0x00000016060a72a5 */ /* 0x000fe4000f8e00ff */
[----:B------:R-:W-:Y:S02]  /*4300*/  UIMAD UR8, UR42, UR7, URZ ;  /* 0x000000072a0872a4 */ /* 0x000fe4000f8e02ff */
[----:B------:R-:W-:Y:S03]  /*4310*/  UISETP.GE.AND UP0, UPT, UR6, UR4, UPT ;  /* 0x000000040600728c */ /* 0x000fe6000bf06270 */
[----:B------:R-:W-:Y:S01]  /*4320*/  UMOV UR4, UR11 ;  /* 0x0000000b00047c82 */ /* 0x000fe20008000000 */
[----:B------:R-:W-:Y:S02]  /*4330*/  UISETP.GE.OR UP0, UPT, UR5, UR8, UP0 ;  /* 0x000000080500728c */ /* 0x000fe40008706670 */
[----:B------:R-:W-:Y:S02]  /*4340*/  USHF.R.U32.HI UR4, URZ, UR23, UR4 ;  /* 0x00000017ff047299 */ /* 0x000fe40008011604 */
[----:B------:R-:W-:Y:S02]  /*4350*/  UIMAD.WIDE.U32 UR8, UR5, UR22, URZ ;  /* 0x00000016050872a5 */ /* 0x000fe4000f8e00ff */
[----:B------:R-:W-:Y:S04]  /*4360*/  USEL UR10, UR6, UR4, !UP1 ;  /* 0x00000004060a7287 */ /* 0x000fe8000c800000 */
[----:B------:R-:W-:Y:S01]  /*4370*/  UIADD3 UR11, UPT, UPT, -UR10, URZ, URZ ;  /* 0x000000ff0a0b7290 */ /* 0x000fe2000fffe1ff */
[----:B------:R-:W-:Y:S02]  /*4380*/  @!UP0 UMOV UR4, UR9 ;  /* 0x0000000900048c82 */ /* 0x000fe40008000000 */
[----:B------:R-:W-:Y:S02]  /*4390*/  @!UP0 USHF.R.U32.HI UR4, URZ, UR23, UR4 ;  /* 0x00000017ff048299 */ /* 0x000fe40008011604 */
[----:B------:R-:W-:Y:S02]  /*43a0*/  UIMAD UR8, UR42, UR11, UR6 ;  /* 0x0000000b2a0872a4 */ /* 0x000fe4000f8e0206 */
[----:B------:R-:W-:Y:S02]  /*43b0*/  @!UP0 USEL UR4, UR5, UR4, !UP1 ;  /* 0x0000000405048287 */ /* 0x000fe4000c800000 */
[----:B------:R-:W-:Y:S02]  /*43c0*/  UISETP.NE.AND UP1, UPT, UR20, URZ, UPT ;  /* 0x000000ff1400728c */ /* 0x000fe4000bf25270 */
[----:B------:R-:W-:Y:S02]  /*43d0*/  @!UP0 UIMAD UR8, UR7, UR8, UR4 ;  /* 0x00000008070882a4 */ /* 0x000fe4000f8e0204 */
[----:B------:R-:W-:Y:S02]  /*43e0*/  @!UP0 UIADD3 UR9, UPT, UPT, UR10, -UR4, URZ ;  /* 0x800000040a098290 */ /* 0x000fe4000fffe0ff */
[----:B------:R-:W-:Y:S02]  /*43f0*/  UIADD3 UR4, UPT, UPT, -UR5, URZ, URZ ;  /* 0x000000ff05047290 */ /* 0x000fe4000fffe1ff */
[----:B------:R-:W-:Y:S02]  /*4400*/  UIADD3 UR7, UPT, UPT, -UR6, URZ, URZ ;  /* 0x000000ff06077290 */ /* 0x000fe4000fffe1ff */
[----:B------:R-:W-:Y:S02]  /*4410*/  @!UP0 UIMAD UR6, UR9, UR42, UR5 ;  /* 0x0000002a090682a4 */ /* 0x000fe4000f8e0205 */
[----:B------:R-:W-:Y:S02]  /*4420*/  UIMAD UR14, UR15, UR4, UR14 ;  /* 0x000000040f0e72a4 */ /* 0x000fe4000f8e020e */
[----:B------:R-:W-:Y:S01]  /*4430*/  UIMAD UR13, UR50, UR7, UR13 ;  /* 0x00000007320d72a4 */ /* 0x000fe2000f8e020d */
[----:B------:R-:W-:Y:S02]  /*4440*/  @!UP0 UMOV UR5, UR8 ;  /* 0x0000000800058c82 */ /* 0x000fe40008000000 */
[----:B------:R-:W-:Y:S02]  /*4450*/  UIMAD UR14, UR5, UR15, UR14 ;  /* 0x0000000f050e72a4 */ /* 0x000fe4000f8e020e */
[----:B------:R-:W-:Y:S11]  /*4460*/  UIMAD UR13, UR6, UR50, UR13 ;  /* 0x00000032060d72a4 */ /* 0x000ff6000f8e020d */
[----:B------:R-:W-:Y:S01]  /*4470*/  @!UPT UIADD3 URZ, UPT, UPT, URZ, URZ, URZ ;  /* 0x000000fffffff290 */ /* 0x000fe2000fffe0ff */
.L_x_76:
[----:B------:R-:W3:Y:S01]  /*4480*/  @!UP3 LDCU.128 UR8, c[0x0][0xb10] ;  /* 0x00016200ff08b7ac */ /* 0x000ee20008000c00 */
[----:B------:R-:W-:Y:S02]  /*4490*/  ISETP.NE.U32.AND P0, PT, RZ, UR38, PT ;  /* 0x00000026ff007c0c */ /* 0x000fe4000bf05070 */
[----:B------:R-:W-:Y:S02]  /*44a0*/  SHF.L.U32 R4, R11, 0x1f, RZ ;  /* 0x0000001f0b047819 */ /* 0x000fe400000006ff */
[----:B------:R-:W-:Y:S01]  /*44b0*/  ISETP.NE.AND.EX P0, PT, RZ, UR39, PT, P0 ;  /* 0x00000027ff007c0c */ /* 0x000fe2000bf05300 */
[----:B------:R-:W4:Y:S01]  /*44c0*/  @!UP3 LDCU UR5, c[0x0][0xb0c] ;  /* 0x00016180ff05b7ac */ /* 0x000f220008000800 */
[----:B------:R-:W-:Y:S02]  /*44d0*/  USHF.L.U32 UR35, UR30, 0x6, URZ ;  /* 0x000000061e237899 */ /* 0x000fe400080006ff */
[----:B------:R-:W-:Y:S02]  /*44e0*/  USHF.L.U32 UR34, UR31, 0x8, URZ ;  /* 0x000000081f227899 */ /* 0x000fe400080006ff */
[----:B---3--:R-:W-:Y:S07]  /*44f0*/  UIMAD.WIDE.U32 UR6, UR14, UR8, URZ ;  /* 0x000000080e0672a5 */ /* 0x008fee000f8e00ff */
[----:B------:R-:W-:Y:S01]  /*4500*/  @!UP3 UMOV UR4, UR7 ;  /* 0x000000070004bc82 */ /* 0x000fe20008000000 */
[----:B----4-:R-:W-:Y:S02]  /*4510*/  @!UP3 UISETP.NE.AND UP0, UPT, UR5, 0x1, UPT ;  /* 0x000000010500b88c */ /* 0x010fe4000bf05270 */
[----:B------:R-:W-:Y:S02]  /*4520*/  @!UP3 USHF.R.U32.HI UR4, URZ, UR9, UR4 ;  /* 0x00000009ff04b299 */ /* 0x000fe40008011604 */
[----:B------:R-:W-:Y:S02]  /*4530*/  UIMAD.WIDE.U32 UR6, UR13, UR11, URZ ;  /* 0x0000000b0d0672a5 */ /* 0x000fe4000f8e00ff */
[----:B------:R-:W-:Y:S02]  /*4540*/  @!UP3 USEL UR8, UR14, UR4, !UP0 ;  /* 0x000000040e08b287 */ /* 0x000fe4000c000000 */
[----:B------:R-:W-:Y:S03]  /*4550*/  @!UP3 UISETP.NE.AND UP0, UPT, UR10, 0x1, UPT ;  /* 0x000000010a00b88c */ /* 0x000fe6000bf05270 */
[----:B------:R-:W-:Y:S02]  /*4560*/  @!UP3 UMOV UR6, UR7 ;  /* 0x000000070006bc82 */ /* 0x000fe40008000000 */
[----:B------:R-:W3:Y:S02]  /*4570*/  @!UP3 LDCU UR4, c[0x0][0xb20] ;  /* 0x00016400ff04b7ac */ /* 0x000ee40008000800 */
[----:B---3--:R-:W-:Y:S04]  /*4580*/  @!UP3 USHF.R.U32.HI UR6, URZ, UR4, UR6 ;  /* 0x00000004ff06b299 */ /* 0x008fe80008011606 */
[----:B------:R-:W-:Y:S04]  /*4590*/  @!UP3 USEL UR6, UR13, UR6, !UP0 ;  /* 0x000000060d06b287 */ /* 0x000fe8000c000000 */
[----:B------:R-:W-:Y:S02]  /*45a0*/  @!UP3 UIADD3 UR4, UPT, UPT, -UR8, UR6, URZ ;  /* 0x000000060804b290 */ /* 0x000fe4000fffe1ff */
[----:B------:R-:W-:Y:S02]  /*45b0*/  @!UP3 UIADD3 UR6, UPT, UPT, UR8, -UR6, URZ ;  /* 0x800000060806b290 */ /* 0x000fe4000fffe0ff */
[----:B------:R-:W-:Y:S02]  /*45c0*/  @!UP3 UIMAD UR14, UR4, UR5, UR14 ;  /* 0x00000005040eb2a4 */ /* 0x000fe4000f8e020e */
[----:B------:R-:W-:Y:S01]  /*45d0*/  @!UP3 UIMAD UR13, UR6, UR10, UR13 ;  /* 0x0000000a060db2a4 */ /* 0x000fe2000f8e020d */
[----:B------:R-:W-:Y:S11]  /*45e0*/  BRA.U UP4, `(.L_x_77) ;  /* 0x0000000104107547 */ /* 0x000ff6000b800000 */
[----:B------:R-:W-:Y:S04]  /*45f0*/  MOV R2, UR41 ;  /* 0x0000002900027c02 */ /* 0x000fe80008000f00 */
[----:B------:R-:W-:Y:S04]  /*4600*/  SHF.L.U32 R2, R2, 0x1f, RZ ;  /* 0x0000001f02027819 */ /* 0x000fe800000006ff */
[----:B------:R-:W3:Y:S02]  /*4610*/  SYNCS.PHASECHK.TRANS64.TRYWAIT P1, [UR21+0x88], R2 ;  /* 0x00008802ff0075a7 */ /* 0x000ee40008021115 */
[----:B---3--:R-:W-:Y:S05]  /*4620*/  @!P1 BRA `(.L_x_78) ;  /* 0x0000005400e49947 */ /* 0x008fea0003800000 */
.L_x_77:
[----:B------:R-:W-:Y:S05]  /*4630*/  BRA.U !UP6, `(.L_x_79) ;  /* 0x000000010e387547 */ /* 0x000fea000b800000 */
[----:B------:R-:W-:Y:S01]  /*4640*/  UPLOP3.LUT UP1, UPT, UPT, UPT, UP5, 0x80, 0x8 ;  /* 0x000000000008789c */ /* 0x000fe20003f2f050 */
[----:B--2---:R-:W-:Y:S01]  /*4650*/  HFMA2 R0, -RZ, RZ, 0, 5.9604644775390625e-08 ;  /* 0x00000001ff007431 */ /* 0x004fe200000001ff */
[----:B------:R-:W2:Y:S01]  /*4660*/  LDCU.64 UR8, c[0x0][0x358] ;  /* 0x00006b00ff0877ac */ /* 0x000ea20008000a00 */
[----:B------:R-:W-:Y:S03]  /*4670*/  IMAD.MOV.U32 R74, RZ, RZ, 0x1 ;  /* 0x00000001ff4a7424 */ /* 0x000fe600078e00ff */
[----:B------:R-:W-:Y:S05]  /*4680*/  PLOP3.LUT P1, PT, PT, PT, UP1, 0x80, 0x8 ;  /* 0x000000000008781c */ /* 0x000fea0003f2f018 */
[----:B------:R-:W3:Y:S01]  /*4690*/  @UP1 LDCU.64 UR4, c[0x0][0x888] ;  /* 0x00011100ff0417ac */ /* 0x000ee20008000a00 */
[----:B------:R-:W-:Y:S07]  /*46a0*/  @UP1 UIMAD UR6, UR36, UR38, URZ ;  /* 0x00000026240612a4 */ /* 0x000fee000f8e02ff */
[----:B------:R-:W-:Y:S01]  /*46b0*/  @!P1 PRMT R74, R0, 0x7610, R74 ;  /* 0x00007610004a9816 */ /* 0x000fe2000000004a */
[----:B---3--:R-:W-:Y:S06]  /*46c0*/  @UP1 UIMAD.WIDE UR4, UR6, 0x4, UR4 ;  /* 0x00000004060418a5 */ /* 0x008fec000f8e0204 */
[----:B-----5:R-:W-:Y:S01]  /*46d0*/  IMAD.U32 R40, RZ, RZ, UR4 ;  /* 0x00000004ff287e24 */ /* 0x020fe2000f8e00ff */
[----:B------:R-:W-:Y:S04]  /*46e0*/  MOV R41, UR5 ;  /* 0x0000000500297c02 */ /* 0x000fe80008000f00 */
[----:B------:R-:W3:Y:S01]  /*46f0*/  @!UP1 LDCU UR4, c[0x0][0x880] ;  /* 0x00011000ff0497ac */ /* 0x000ee20008000800 */
[----:B--2---:R4:W5:Y:S02]  /*4700*/  @P1 LDG.E R40, desc[UR8][R40.64] ;  /* 0x0000000828281981 */ /* 0x004964000c1e1900 */
[----:B---34-:R-:W-:Y:S07]  /*4710*/  @!P1 IMAD.U32 R40, RZ, RZ, UR4 ;  /* 0x00000004ff289e24 */ /* 0x018fee000f8e00ff */
.L_x_79:
[----:B-----5:R-:W-:Y:S01]  /*4720*/  @!P0 ISETP.EQ.AND P2, PT, R40, RZ, PT ;  /* 0x000000ff2800820c */ /* 0x020fe20003f42270 */
[----:B------:R-:W-:Y:S01]  /*4730*/  @!UPT UIADD3 URZ, UPT, UPT, URZ, URZ, URZ ;  /* 0x000000fffffff290 */ /* 0x000fe2000fffe0ff */
[----:B------:R-:W-:Y:S11]  /*4740*/  @!P0 BRA `(.L_x_80) ;  /* 0x0000000000148947 */ /* 0x000ff60003800000 */
[----:B------:R-:W-:Y:S02]  /*4750*/  LOP3.LUT P0, RZ, R74, 0xff, RZ, 0xc0, !PT ;  /* 0x000000ff4aff7812 */ /* 0x000fe4000780c0ff */
[----:B------:R-:W-:Y:S04]  /*4760*/  PLOP3.LUT P2, PT, PT, PT, UP1, 0x80, 0x8 ;  /* 0x000000000008781c */ /* 0x000fe80003f4f018 */
[----:B------:R-:W-:Y:S07]  /*4770*/  PLOP3.LUT P2, PT, P2, PT, PT, 0x8, 0x80 ;  /* 0x000000000080781c */ /* 0x000fee000174e170 */
[----:B------:R-:W-:Y:S11]  /*4780*/  @P0 ISETP.EQ.AND P2, PT, R40, RZ, PT ;  /* 0x000000ff2800020c */ /* 0x000ff60003f42270 */
[----:B------:R-:W-:Y:S02]  /*4790*/  @!UPT UIADD3 URZ, UPT, UPT, URZ, URZ, URZ ;  /* 0x000000fffffff290 */ /* 0x000fe4000fffe0ff */
.L_x_80:
[----:B------:R-:W3:Y:S01]  /*47a0*/  SYNCS.PHASECHK.TRANS64.TRYWAIT P0, [UR21+0x60], R4 ;  /* 0x00006004ff0075a7 */ /* 0x000ee20008001115 */
[----:B------:R-:W-:Y:S04]  /*47b0*/  ELECT P1, URZ, PT ;  /* 0x0000000000ff782f */ /* 0x000fe80003820000 */
[----:B------:R-:W-:Y:S01]  /*47c0*/  PLOP3.LUT P1, PT, P2, P1, PT, 0xf2, 0x2f ;  /* 0x00000000002f781c */ /* 0x000fe20001723e72 */
[----:B------:R-:W-:Y:S01]  /*47d0*/  @!UPT UIADD3 URZ, UPT, UPT, URZ, URZ, URZ ;  /* 0x000000fffffff290 */ /* 0x000fe2000fffe0ff */
[----:B---3--:R-:W-:Y:S11]  /*47e0*/  @!P0 BRA `(.L_x_81) ;  /* 0x00000054008c8947 */ /* 0x008ff60003800000 */
.L_x_162:
[----:B--2---:R-:W-:Y:S01]  /*47f0*/  @!P1 IADD3 R2, P0, PT, R12, 0x580, RZ ;  /* 0x000005800c029810 */ /* 0x004fe20007f1e0ff */
[----:B------:R-:W-:Y:S01]  /*4800*/  VOTEU.ALL UP0, P1 ;  /* 0x0000000000ff7886 */ /* 0x000fe20000800000 */
[----:B------:R-:W-:Y:S01]  /*4810*/  UMOV UR6, 0x0 ;  /* 0x0000000000067882 */ /* 0x000fe20000000000 */
[----:B------:R-:W-:Y:S01]  /*4820*/  UMOV UR7, 0x10000000 ;  /* 0x1000000000077882 */ /* 0x000fe20000000000 */
[----:B------:R-:W-:Y:S01]  /*4830*/  @!P1 R2UR UR5, R2 ;  /* 0x00000000020592ca */ /* 0x000fe200000e0000 */
[----:B------:R-:W-:Y:S01]  /*4840*/  @!P1 IMAD.X R0, RZ, RZ, R13, P0 ;  /* 0x000000ffff009224 */ /* 0x000fe200000e060d */
[----:B------:R-:W-:Y:S01]  /*4850*/  @!UP0 UIADD3 UR32, UPT, UPT, UR21, 0x200, URZ ;  /* 0x0000020015208890 */ /* 0x000fe2000fffe0ff */
[----:B------:R-:W-:Y:S03]  /*4860*/  VOTEU.ALL UP0, P1 ;  /* 0x0000000000ff7886 */ /* 0x000fe60000800000 */
[----:B------:R-:W-:Y:S01]  /*4870*/  @!P1 R2UR UR4, R0 ;  /* 0x00000000000492ca */ /* 0x000fe200000e0000 */
[----:B------:R-:W-:Y:S06]  /*4880*/  @!P1 IMAD.MOV.U32 R0, RZ, RZ, 0x1000 ;  /* 0x00001000ff009424 */ /* 0x000fec00078e00ff */
[----:B------:R-:W-:Y:S06]  /*4890*/  IMAD.U32 R6, RZ, RZ, UR5 ;  /* 0x00000005ff067e24 */ /* 0x000fec000f8e00ff */
[----:B------:R-:W-:Y:S01]  /*48a0*/  IMAD.U32 R7, RZ, RZ, UR4 ;  /* 0x00000004ff077e24 */ /* 0x000fe2000f8e00ff */
[----:B------:R-:W-:Y:S04]  /*48b0*/  @!P1 R2UR UR4, R6 ;  /* 0x00000000060492ca */ /* 0x000fe800000e0000 */
[----:B------:R-:W-:Y:S11]  /*48c0*/  @!P1 R2UR UR5, R7 ;  /* 0x00000000070592ca */ /* 0x000ff600000e0000 */
[----:B------:R-:W-:Y:S02]  /*48d0*/  @!UPT UIADD3 URZ, UPT, UPT, URZ, URZ, URZ ;  /* 0x000000fffffff290 */ /* 0x000fe4000fffe0ff */
[----:B------:R2:W-:Y:S01]  /*48e0*/  @!UP0 UTMALDG.3D [UR32], [UR4], desc[UR6] ;  /* 0x00000620040085b4 */ /* 0x0005e20008011000 */
[----:B------:R3:W-:Y:S01]  /*48f0*/  @!P1 SYNCS.ARRIVE.TRANS64.RED.A0TR RZ, [UR21+0x40], R0 ;  /* 0x00004000ffff99a7 */ /* 0x0007e20008300415 */
[----:B--2---:R-:W-:Y:S09]  /*4900*/  UPRMT UR4, UR45, 0x654, UR33 ;  /* 0x000006542d047896 */ /* 0x004ff20008000021 */
[----:B------:R-:W-:Y:S01]  /*4910*/  SYNCS.ARRIVE.TRANS64.RED.A1T0 RZ, [UR4], RZ ;  /* 0x000000ffffff79a7 */ /* 0x000fe20008100404 */
[----:B------:R-:W2:Y:S02]  /*4920*/  SYNCS.PHASECHK.TRANS64.TRYWAIT P0, [UR21+0x68], R4 ;  /* 0x00006804ff0075a7 */ /* 0x000ea40008001115 */
[----:B--23--:R-:W-:Y:S05]  /*4930*/  @!P0 BRA `(.L_x_82) ;  /* 0x0000005400508947 */ /* 0x00cfea0003800000 */
.L_x_164:
[----:B------:R-:W-:Y:S01]  /*4940*/  @!P1 IADD3 R2, P0, PT, R12, 0x580, RZ ;  /* 0x000005800c029810 */ /* 0x000fe20007f1e0ff */
[----:B------:R-:W-:Y:S01]  /*4950*/  VOTEU.ALL UP0, P1 ;  /* 0x0000000000ff7886 */ /* 0x000fe20000800000 */
[----:B------:R-:W-:Y:S01]  /*4960*/  UMOV UR6, 0x0 ;  /* 0x0000000000067882 */ /* 0x000fe20000000000 */
[----:B------:R-:W-:Y:S01]  /*4970*/  UMOV UR7, 0x10000000 ;  /* 0x1000000000077882 */ /* 0x000fe20000000000 */
[----:B------:R-:W-:Y:S01]  /*4980*/  @!P1 R2UR UR5, R2 ;  /* 0x00000000020592ca */ /* 0x000fe200000e0000 */
[----:B--2---:R-:W-:Y:S01]  /*4990*/  @!P1 IMAD.X R0, RZ, RZ, R13, P0 ;  /* 0x000000ffff009224 */ /* 0x004fe200000e060d */
[----:B------:R-:W-:Y:S02]  /*49a0*/  @!UP0 UIADD3 UR26, UPT, UPT, UR34, 0x40, URZ ;  /* 0x00000040221a8890 */ /* 0x000fe4000fffe0ff */
[----:B------:R-:W-:Y:S02]  /*49b0*/  @!UP0 UIADD3 UR24, UPT, UPT, UR21, 0x1200, URZ ;  /* 0x0000120015188890 */ /* 0x000fe4000fffe0ff */
[----:B------:R-:W-:Y:S01]  /*49c0*/  @!P1 R2UR UR4, R0 ;  /* 0x00000000000492ca */ /* 0x000fe200000e0000 */
[----:B------:R-:W-:Y:S01]  /*49d0*/  VOTEU.ALL UP0, P1 ;  /* 0x0000000000ff7886 */ /* 0x000fe20000800000 */
[----:B------:R-:W-:Y:S01]  /*49e0*/  UMOV UR27, UR35 ;  /* 0x00000023001b7c82 */ /* 0x000fe20008000000 */
[----:B------:R-:W-:Y:S01]  /*49f0*/  UMOV UR28, UR36 ;  /* 0x00000024001c7c82 */ /* 0x000fe20008000000 */
[----:B------:R-:W-:Y:S03]  /*4a00*/  @!P1 IMAD.MOV.U32 R0, RZ, RZ, 0x1000 ;  /* 0x00001000ff009424 */ /* 0x000fe600078e00ff */
        /* <DEDUP_REMOVED lines=11> */
.L_x_166:
[----:B------:R-:W-:Y:S01]  /*4ac0*/  @!P1 IADD3 R2, P0, PT, R12, 0x580, RZ ;  /* 0x000005800c029810 */ /* 0x000fe20007f1e0ff */
[----:B------:R-:W-:Y:S01]  /*4ad0*/  VOTEU.ALL UP0, P1 ;  /* 0x0000000000ff7886 */ /* 0x000fe20000800000 */
[----:B------:R-:W-:Y:S01]  /*4ae0*/  UMOV UR6, 0x0 ;  /* 0x0000000000067882 */ /* 0x000fe20000000000 */
[----:B------:R-:W-:Y:S01]  /*4af0*/  UMOV UR7, 0x10000000 ;  /* 0x1000000000077882 */ /* 0x000fe20000000000 */
[----:B------:R-:W-:Y:S01]  /*4b00*/  @!P1 R2UR UR5, R2 ;  /* 0x00000000020592ca */ /* 0x000fe200000e0000 */
[----:B--2---:R-:W-:Y:S01]  /*4b10*/  @!P1 IMAD.X R0, RZ, RZ, R13, P0 ;  /* 0x000000ffff009224 */ /* 0x004fe200000e060d */
[----:B------:R-:W-:Y:S01]  /*4b20*/  @!UP0 UIADD3 UR18, UPT, UPT, UR34, 0x80, URZ ;  /* 0x0000008022128890 */ /* 0x000fe2000fffe0ff */
[----:B------:R-:W-:Y:S01]  /*4b30*/  VIADD R10, R10, 0x1 ;  /* 0x000000010a0a7836 */ /* 0x000fe20000000000 */
        /* <DEDUP_REMOVED lines=17> */
.L_x_168:
[----:B------:R-:W-:Y:S01]  /*4c50*/  @!P1 IADD3 R2, P0, PT, R12, 0x580, RZ ;  /* 0x000005800c029810 */ /* 0x000fe20007f1e0ff */
[----:B------:R-:W-:Y:S01]  /*4c60*/  VOTEU.ALL UP0, P1 ;  /* 0x0000000000ff7886 */ /* 0x000fe20000800000 */
[----:B------:R-:W-:Y:S01]  /*4c70*/  UMOV UR6, 0x0 ;  /* 0x0000000000067882 */ /* 0x000fe20000000000 */
[----:B------:R-:W-:Y:S01]  /*4c80*/  UMOV UR7, 0x10000000 ;  /* 0x1000000000077882 */ /* 0x000fe20000000000 */
[----:B------:R-:W-:Y:S01]  /*4c90*/  @!P1 R2UR UR5, R2 ;  /* 0x00000000020592ca */ /* 0x000fe200000e0000 */
[----:B--2---:R-:W-:Y:S01]  /*4ca0*/  @!P1 IMAD.X R0, RZ, RZ, R13, P0 ;  /* 0x000000ffff009224 */ /* 0x004fe200000e060d */
[----:B------:R-:W-:Y:S01]  /*4cb0*/  @!UP0 UIADD3 UR10, UPT, UPT, UR34, 0xc0, URZ ;  /* 0x000000c0220a8890 */ /* 0x000fe2000fffe0ff */
[----:B------:R-:W-:Y:S01]  /*4cc0*/  R2UR UR18, R76 ;  /* 0x000000004c1272ca */ /* 0x000fe200000e0000 */
[----:B------:R-:W-:Y:S01]  /*4cd0*/  @!UP0 UIADD3 UR8, UPT, UPT, UR21, 0x3200, URZ ;  /* 0x0000320015088890 */ /* 0x000fe2000fffe0ff */
[----:B------:R-:W-:Y:S01]  /*4ce0*/  R2UR UR16, R77 ;  /* 0x000000004d1072ca */ /* 0x000fe200000e0000 */
[----:B------:R-:W-:Y:S01]  /*4cf0*/  @!UP0 UIADD3 UR9, UPT, UPT, UR21, 0x58, URZ ;  /* 0x0000005815098890 */ /* 0x000fe2000fffe0ff */
[----:B------:R-:W-:Y:S01]  /*4d00*/  @!P1 R2UR UR4, R0 ;  /* 0x00000000000492ca */ /* 0x000fe200000e0000 */
[----:B------:R-:W-:Y:S01]  /*4d10*/  VOTEU.ALL UP0, P1 ;  /* 0x0000000000ff7886 */ /* 0x000fe20000800000 */
[----:B------:R-:W-:Y:S01]  /*4d20*/  UMOV UR11, UR35 ;  /* 0x00000023000b7c82 */ /* 0x000fe20008000000 */
[----:B------:R-:W-:Y:S01]  /*4d30*/  UMOV UR12, UR36 ;  /* 0x00000024000c7c82 */ /* 0x000fe20008000000 */
[C---:B------:R-:W-:Y:S01]  /*4d40*/  ISETP.NE.AND P0, PT, R10.reuse, 0x2, PT ;  /* 0x000000020a00780c */ /* 0x040fe20003f05270 */
[----:B------:R-:W-:Y:S01]  /*4d50*/  UMOV UR36, UR29 ;  /* 0x0000001d00247c82 */ /* 0x000fe20008000000 */
[----:B------:R-:W-:Y:S01]  /*4d60*/  IMAD.U32 R4, RZ, RZ, UR5 ;  /* 0x00000005ff047e24 */ /* 0x000fe2000f8e00ff */
[----:B------:R-:W-:Y:S01]  /*4d70*/  LOP3.LUT R11, R11, 0x1, RZ, 0x3c, !PT ;  /* 0x000000010b0b7812 */ /* 0x000fe200078e3cff */
[----:B------:R-:W-:Y:S01]  /*4d80*/  UPLOP3.LUT UP4, UPT, UPT, UPT, UPT, 0x80, 0x8 ;  /* 0x000000000008789c */ /* 0x000fe20003f8f070 */
[----:B------:R-:W-:Y:S01]  /*4d90*/  SEL R0, RZ, 0x1, P0 ;  /* 0x00000001ff007807 */ /* 0x000fe20000000000 */
[----:B------:R-:W-:Y:S01]  /*4da0*/  UIADD3 UR31, UPT, UPT, UR13, UR18, URZ ;  /* 0x000000120d1f7290 */ /* 0x000fe2000fffe0ff */
[----:B------:R-:W-:Y:S01]  /*4db0*/  SEL R10, R10, RZ, P0 ;  /* 0x000000ff0a0a7207 */ /* 0x000fe20000000000 */
[----:B------:R-:W-:Y:S01]  /*4dc0*/  UIADD3 UR30, UPT, UPT, UR14, UR16, URZ ;  /* 0x000000100e1e7290 */ /* 0x000fe2000fffe0ff */
[----:B------:R-:W-:Y:S01]  /*4dd0*/  IMAD.U32 R5, RZ, RZ, UR4 ;  /* 0x00000004ff057e24 */ /* 0x000fe2000f8e00ff */
[----:B------:R-:W-:Y:S02]  /*4de0*/  @!P1 R2UR UR4, R4 ;  /* 0x00000000040492ca */ /* 0x000fe400000e0000 */
[----:B------:R-:W-:Y:S02]  /*4df0*/  LOP3.LUT R9, R9, R0, RZ, 0x3c, !PT ;  /* 0x0000000009097212 */ /* 0x000fe400078e3cff */
[----:B------:R-:W-:Y:S11]  /*4e00*/  @!P1 R2UR UR5, R5 ;  /* 0x00000000050592ca */ /* 0x000ff600000e0000 */
[----:B------:R-:W-:Y:S02]  /*4e10*/  @!UPT UIADD3 URZ, UPT, UPT, URZ, URZ, URZ ;  /* 0x000000fffffff290 */ /* 0x000fe4000fffe0ff */
[----:B------:R2:W-:Y:S01]  /*4e20*/  @!UP0 UTMALDG.3D [UR8], [UR4], desc[UR6] ;  /* 0x00000608040085b4 */ /* 0x0005e20008011000 */
[----:B------:R2:W-:Y:S01]  /*4e30*/  @!P1 SYNCS.ARRIVE.TRANS64.RED.A0TR RZ, [UR21+0x58], R3 ;  /* 0x00005803ffff99a7 */ /* 0x0005e20008300415 */
[----:B------:R-:W-:Y:S01]  /*4e40*/  SYNCS.ARRIVE.TRANS64.RED.A1T0 RZ, [UR43], RZ ;  /* 0x000000ffffff79a7 */ /* 0x000fe2000810042b */
[----:B------:R-:W-:Y:S05]  /*4e50*/  BRA.U UP2, `(.L_x_85) ;  /* 0xfffffff1024c7547 */ /* 0x000fea000b83ffff */
[----:B------:R-:W-:-:S04]  /*4e60*/  SHF.L.U32 R2, R11, 0x1f, RZ ;  /* 0x0000001f0b027819 */ /* 0x000fc800000006ff */
[----:B------:R-:W3:Y:S02]  /*4e70*/  SYNCS.PHASECHK.TRANS64.TRYWAIT P0, [UR21+0x60], R2 ;  /* 0x00006002ff0075a7 */ /* 0x000ee40008001115 */
[----:B---3--:R-:W-:Y:S05]  /*4e80*/  @!P0 BRA `(.L_x_86) ;  /* 0x0000005000448947 */ /* 0x008fea0003800000 */
.L_x_170:
[----:B------:R-:W4:Y:S02]  /*4e90*/  SYNCS.PHASECHK.TRANS64.TRYWAIT P0, [UR21+0x68], R2 ;  /* 0x00006802ff0075a7 */ /* 0x000f240008001115 */
[----:B----4-:R-:W-:Y:S05]  /*4ea0*/  @!P0 BRA `(.L_x_87) ;  /* 0x0000005000548947 */ /* 0x010fea0003800000 */
.L_x_172:
[----:B------:R-:W4:Y:S02]  /*4eb0*/  SYNCS.PHASECHK.TRANS64.TRYWAIT P0, [UR21+0x70], R2 ;  /* 0x00007002ff0075a7 */ /* 0x000f240008001115 */
[----:B----4-:R-:W-:Y:S05]  /*4ec0*/  @!P0 BRA `(.L_x_88) ;  /* 0x0000005000648947 */ /* 0x010fea0003800000 */
.L_x_174:
[----:B---3--:R-:W-:-:S07]  /*4ed0*/  MOV R0, UR21 ;  /* 0x0000001500007c02 */ /* 0x008fce0008000f00 */
.L_x_89:
[----:B---3--:R-:W-:-:S04]  /*4ee0*/  SHF.L.U32 R2, R11, 0x1f, RZ ;  /* 0x0000001f0b027819 */ /* 0x008fc800000006ff */
[----:B------:R3:W4:Y:S03]  /*4ef0*/  SYNCS.PHASECHK.TRANS64.TRYWAIT P0, [R0+URZ+0x78], R2 ;  /* 0x00007802000075a7 */ /* 0x00072600080011ff */
[----:B----4-:R-:W-:Y:S05]  /*4f00*/  @!P0 NANOSLEEP.SYNCS 0x989680 ;  /* 0x009896800000895d */ /* 0x010fea0003900000 */
[----:B------:R-:W4:Y:S02]  /*4f10*/  @!P0 SYNCS.PHASECHK.TRANS64 P0, [R0+URZ+0x78], R2 ;  /* 0x00007802000085a7 */ /* 0x000f2400080010ff */
[----:B-12-4-:R-:W-:Y:S05]  /*4f20*/  @P0 EXIT ;  /* 0x000000000000094d */ /* 0x016fea0003800000 */
[----:B------:R-:W-:Y:S05]  /*4f30*/  BRA `(.L_x_89) ;  /* 0xfffffffc00e87947 */ /* 0x000fea000383ffff */
.L_x_74:
[----:B------:R-:W-:-:S06]  /*4f40*/  UISETP.GE.AND UP0, UPT, UR18, 0x4, UPT ;  /* 0x000000041200788c */ /* 0x000fcc000bf06270 */
[----:B------:R-:W-:-:S13]  /*4f50*/  PLOP3.LUT P0, PT, PT, PT, UP0, 0x80, 0x8 ;  /* 0x000000000008781c */ /* 0x000fda0003f0f008 */
[----:B-1----:R-:W-:Y:S05]  /*4f60*/  @!P0 EXIT ;  /* 0x000000000000894d */ /* 0x002fea0003800000 */
[----:B------:R-:W-:Y:S01]  /*4f70*/  BAR.SYNC.DEFER_BLOCKING 0x6, 0xa0 ;  /* 0x0182800000007b1d */ /* 0x000fe20000010000 */
[C---:B------:R-:W-:Y:S01]  /*4f80*/  IMAD.SHL.U32 R7, R85.reuse, 0x40, RZ ;  /* 0x0000004055077824 */ /* 0x040fe200078e00ff */
[C---:B------:R-:W-:Y:S01]  /*4f90*/  LOP3.LUT R87, R85.reuse, 0x60, RZ, 0xc0, !PT ;  /* 0x0000006055577812 */ /* 0x040fe200078ec0ff */
[C---:B------:R-:W-:Y:S02]  /*4fa0*/  IMAD.SHL.U32 R4, R85.reuse, 0x20, RZ ;  /* 0x0000002055047824 */ /* 0x040fe400078e00ff */
[----:B------:R-:W-:Y:S02]  /*4fb0*/  HFMA2 R36, -RZ, RZ, 0, 0 ;  /* 0x00000000ff247431 */ /* 0x000fe400000001ff */
[----:B------:R-:W-:Y:S01]  /*4fc0*/  IMAD.SHL.U32 R5, R85, 0x8, RZ ;  /* 0x0000000855057824 */ /* 0x000fe200078e00ff */
[----:B------:R-:W-:Y:S01]  /*4fd0*/  UMOV UR44, 0x400 ;  /* 0x00000400002c7882 */ /* 0x000fe20000000000 */
[----:B------:R-:W1:Y:S01]  /*4fe0*/  LDC.64 R72, c[0x0][0x8b0] ;  /* 0x00022c00ff487b82 */ /* 0x000e620000000a00 */
[----:B------:R-:W-:Y:S01]  /*4ff0*/  ULEA UR44, UR45, UR44, 0x18 ;  /* 0x0000002c2d2c7291 */ /* 0x000fe2000f8ec0ff */
[----:B------:R-:W-:Y:S01]  /*5000*/  LOP3.LUT R6, R7, 0x180, RZ, 0xc0, !PT ;  /* 0x0000018007067812 */ /* 0x000fe200078ec0ff */
[C---:B------:R-:W-:Y:S01]  /*5010*/  IMAD.U32 R37, R85.reuse, 0x10000, RZ ;  /* 0x0001000055257824 */ /* 0x040fe200078e00ff */
[----:B------:R-:W-:Y:S01]  /*5020*/  LOP3.LUT R4, R4, 0xc00, RZ, 0xc0, !PT ;  /* 0x00000c0004047812 */ /* 0x000fe200078ec0ff */
[----:B------:R-:W-:Y:S01]  /*5030*/  UIADD3 UR4, UPT, UPT, UR44, 0x4200, URZ ;  /* 0x000042002c047890 */ /* 0x000fe2000fffe0ff */
[----:B------:R-:W-:Y:S01]  /*5040*/  LOP3.LUT R5, R6, 0x30, R5, 0xf8, !PT ;  /* 0x0000003006057812 */ /* 0x000fe200078ef805 */
[----:B------:R-:W-:Y:S01]  /*5050*/  IMAD.SHL.U32 R6, R85, 0x2, RZ ;  /* 0x0000000255067824 */ /* 0x000fe200078e00ff */
[----:B------:R-:W2:Y:S01]  /*5060*/  LDC.64 R70, c[0x0][0x8a8] ;  /* 0x00022a00ff467b82 */ /* 0x000ea20000000a00 */
[----:B------:R-:W-:Y:S01]  /*5070*/  LOP3.LUT R4, R4, 0x40, R7, 0xf8, !PT ;  /* 0x0000004004047812 */ /* 0x000fe200078ef807 */
[----:B------:R-:W-:Y:S01]  /*5080*/  UIADD3 UR5, UPT, UPT, UR44, 0x200, URZ ;  /* 0x000002002c057890 */ /* 0x000fe2000fffe0ff */
[----:B------:R-:W-:Y:S01]  /*5090*/  LOP3.LUT R37, R37, 0x600000, RZ, 0xc0, !PT ;  /* 0x0060000025257812 */ /* 0x000fe200078ec0ff */
[----:B------:R-:W-:Y:S01]  /*50a0*/  IMAD.MOV.U32 R84, RZ, RZ, RZ ;  /* 0x000000ffff547224 */ /* 0x000fe200078e00ff */
[----:B------:R-:W-:Y:S01]  /*50b0*/  LOP3.LUT R85, R85, 0x2, RZ, 0xc0, !PT ;  /* 0x0000000255557812 */ /* 0x000fe200078ec0ff */
[----:B------:R-:W-:Y:S01]  /*50c0*/  IMAD.MOV.U32 R79, RZ, RZ, RZ ;  /* 0x000000ffff4f7224 */ /* 0x000fe200078e00ff */
[----:B------:R-:W-:-:S02]  /*50d0*/  LOP3.LUT R5, R5, 0x20, R6, 0x78, !PT ;  /* 0x0000002005057812 */ /* 0x000fc400078e7806 */
[----:B------:R-:W-:Y:S01]  /*50e0*/  CS2R R82, SRZ ;  /* 0x0000000000527805 */ /* 0x000fe2000001ff00 */
[----:B------:R-:W3:Y:S01]  /*50f0*/  LDS R0, [UR44+0x140] ;  /* 0x0001402cff007984 */ /* 0x000ee20008000800 */
[----:B------:R-:W-:Y:S01]  /*5100*/  LOP3.LUT R4, R4, 0x200, R7, 0xf8, !PT ;  /* 0x0000020004047812 */ /* 0x000fe200078ef807 */
[----:B------:R-:W-:Y:S01]  /*5110*/  IMAD.U32 R88, RZ, RZ, UR5 ;  /* 0x00000005ff587e24 */ /* 0x000fe2000f8e00ff */
[----:B------:R-:W-:Y:S01]  /*5120*/  MOV R81, RZ ;  /* 0x000000ff00517202 */ /* 0x000fe20000000f00 */
[----:B------:R-:W-:Y:S01]  /*5130*/  IMAD.MOV R80, RZ, RZ, -R85 ;  /* 0x000000ffff507224 */ /* 0x000fe200078e0a55 */
[----:B------:R-:W-:Y:S01]  /*5140*/  LOP3.LUT R69, R4, R5, RZ, 0xfc, !PT ;  /* 0x0000000504457212 */ /* 0x000fe200078efcff */
[----:B------:R-:W-:Y:S01]  /*5150*/  IMAD.U32 R86, RZ, RZ, UR4 ;  /* 0x00000004ff567e24 */ /* 0x000fe2000f8e00ff */
[----:B------:R-:W4:Y:S01]  /*5160*/  LDCU UR58, c[0x0][0x370] ;  /* 0x00006e00ff3a77ac */ /* 0x000f220008000800 */
[----:B------:R-:W1:Y:S01]  /*5170*/  LDCU.64 UR62, c[0x0][0x348] ;  /* 0x00006900ff3e77ac */ /* 0x000e620008000a00 */
[----:B------:R-:W1:Y:S01]  /*5180*/  LDCU UR43, c[0x0][0xb0c] ;  /* 0x00016180ff2b77ac */ /* 0x000e620008000800 */
[----:B------:R-:W1:Y:S01]  /*5190*/  LDCU UR39, c[0x0][0xb30] ;  /* 0x00016600ff2777ac */ /* 0x000e620008000800 */
[----:B------:R-:W1:Y:S01]  /*51a0*/  LDCU.64 UR56, c[0x0][0x888] ;  /* 0x00011100ff3877ac */ /* 0x000e620008000a00 */
[----:B------:R-:W1:Y:S01]  /*51b0*/  LDCU.64 UR40, c[0x0][0xb28] ;  /* 0x00016500ff2877ac */ /* 0x000e620008000a00 */
[----:B------:R-:W1:Y:S01]  /*51c0*/  LDCU.64 UR60, c[0x0][0x890] ;  /* 0x00011200ff3c77ac */ /* 0x000e620008000a00 */
[----:B------:R-:W1:Y:S01]  /*51d0*/  LDCU.128 UR52, c[0x0][0xb10] ;  /* 0x00016200ff3477ac */ /* 0x000e620008000c00 */
[----:B------:R-:W1:Y:S02]  /*51e0*/  LDCU UR47, c[0x0][0x374] ;  /* 0x00006e80ff2f77ac */ /* 0x000e640008000800 */
[----:B-1234-:R-:W-:-:S07]  /*51f0*/  IMAD.IADD R37, R0, 0x1, R37 ;  /* 0x0000000100257824 */ /* 0x01efce00078e0225 */
.L_x_131:
[----:B------:R-:W-:Y:S02]  /*5200*/  LEA R3, R79, UR44, 0x3 ;  /* 0x0000002c4f037c11 */ /* 0x000fe4000f8e18ff */
[----:B------:R-:W-:Y:S02]  /*5210*/  SHF.L.U32 R0, R83, 0x1f, RZ ;  /* 0x0000001f53007819 */ /* 0x000fe400000006ff */
[----:B-1----:R-:W-:Y:S02]  /*5220*/  LEA R4, R79, UR44, 0x4 ;  /* 0x0000002c4f047c11 */ /* 0x002fe4000f8e20ff */
[----:B------:R-:W1:Y:S02]  /*5230*/  SYNCS.PHASECHK.TRANS64.TRYWAIT P0, [R3+URZ+0x90], R0 ;  /* 0x00009000030075a7 */ /* 0x000e6400080011ff */
[----:B-1----:R-:W-:Y:S05]  /*5240*/  @!P0 BRA `(.L_x_90) ;  /* 0x0000004c009c8947 */ /* 0x002fea0003800000 */
.L_x_175:
        /* <DEDUP_REMOVED lines=8> */
[----:B--2---:R-:W-:Y:S11]  /*52d0*/  LOP3.LUT P0, RZ, R6, 0x1, RZ, 0xc0, !PT ;  /* 0x0000000106ff7812 */ /* 0x004ff6000780c0ff */
[----:B------:R-:W-:Y:S02]  /*52e0*/  @!UPT UIADD3 URZ, UPT, UPT, URZ, URZ, URZ ;  /* 0x000000fffffff290 */ /* 0x000fe4000fffe0ff */
[----:B---3--:R-:W-:Y:S01]  /*52f0*/  VOTEU.ANY UP1, P0 ;  /* 0x0000000000ff7886 */ /* 0x008fe20000020100 */
[----:B------:R-:W-:Y:S01]  /*5300*/  PLOP3.LUT P0, PT, PT, PT, UP1, 0x80, 0x8 ;  /* 0x000000000008781c */ /* 0x000fe20003f0f018 */
[----:B------:R-:W-:Y:S11]  /*5310*/  UP2UR UR46, UPR, URZ, 0x2 ;  /* 0x00000002ff2e7883 */ /* 0x000ff60008000000 */
[----:B------:R-:W-:Y:S01]  /*5320*/  @!UPT UIADD3 URZ, UPT, UPT, URZ, URZ, URZ ;  /* 0x000000fffffff290 */ /* 0x000fe2000fffe0ff */
[----:B-1----:R-:W-:Y:S02]  /*5330*/  @P0 SHF.R.U32.HI R0, RZ, 0x10, R5 ;  /* 0x00000010ff000819 */ /* 0x002fe40000011605 */
        /* <DEDUP_REMOVED lines=12> */
[----:B------:R-:W2:Y:S01]  /*5400*/  LDCU UR12, c[0x0][0xb20] ;  /* 0x00016400ff0c77ac */ /* 0x000ea20008000800 */
[----:B------:R-:W-:Y:S02]  /*5410*/  UIMAD.WIDE.U32 UR4, UR47, UR55, URZ ;  /* 0x000000372f0472a5 */ /* 0x000fe4000f8e00ff */
[----:B------:R-:W-:Y:S02]  /*5420*/  UIMAD.WIDE.U32 UR6, UR58, UR52, URZ ;  /* 0x000000343a0672a5 */ /* 0x000fe4000f8e00ff */
[----:B------:R-:W-:Y:S02]  /*5430*/  UISETP.NE.AND UP0, UPT, UR54, 0x1, UPT ;  /* 0x000000013600788c */ /* 0x000fe4000bf05270 */
[----:B------:R-:W-:Y:S02]  /*5440*/  UIMAD.WIDE.U32 UR8, UR37, UR55, URZ ;  /* 0x00000037250872a5 */ /* 0x000fe4000f8e00ff */
[----:B------:R-:W-:Y:S02]  /*5450*/  UIMAD.WIDE.U32 UR10, UR38, UR52, URZ ;  /* 0x00000034260a72a5 */ /* 0x000fe4000f8e00ff */
[----:B------:R-:W-:Y:S02]  /*5460*/  UISETP.NE.AND UP1, UPT, UR43, 0x1, UPT ;  /* 0x000000012b00788c */ /* 0x000fe4000bf25270 */
[----:B------:R-:W-:Y:S01]  /*5470*/  UISETP.NE.AND UP2, UPT, UR42, 0x1, UPT ;  /* 0x000000012a00788c */ /* 0x000fe2000bf45270 */
[----:B------:R-:W-:Y:S02]  /*5480*/  UMOV UR4, UR5 ;  /* 0x0000000500047c82 */ /* 0x000fe40008000000 */
[----:B--2---:R-:W-:Y:S03]  /*5490*/  USHF.R.U32.HI UR5, URZ, UR12, UR4 ;  /* 0x0000000cff057299 */ /* 0x004fe60008011604 */
[----:B------:R-:W-:Y:S02]  /*54a0*/  UMOV UR4, UR7 ;  /* 0x0000000700047c82 */ /* 0x000fe40008000000 */
[----:B------:R-:W-:Y:S02]  /*54b0*/  USHF.R.U32.HI UR7, URZ, UR53, UR4 ;  /* 0x00000035ff077299 */ /* 0x000fe40008011604 */
[----:B------:R-:W-:Y:S02]  /*54c0*/  USEL UR4, UR47, UR5, !UP0 ;  /* 0x000000052f047287 */ /* 0x000fe4000c000000 */
[----:B------:R-:W-:Y:S01]  /*54d0*/  USEL UR7, UR58, UR7, !UP1 ;  /* 0x000000073a077287 */ /* 0x000fe2000c800000 */
[----:B------:R-:W-:Y:S01]  /*54e0*/  UMOV UR5, UR9 ;  /* 0x0000000900057c82 */ /* 0x000fe20008000000 */
[----:B------:R-:W-:Y:S02]  /*54f0*/  UIMAD.WIDE.U32 UR8, UR4, UR40, URZ ;  /* 0x00000028040872a5 */ /* 0x000fe4000f8e00ff */
[----:B------:R-:W-:Y:S03]  /*5500*/  USHF.R.U32.HI UR6, URZ, UR12, UR5 ;  /* 0x0000000cff067299 */ /* 0x000fe60008011605 */
[----:B------:R-:W-:Y:S01]  /*5510*/  UMOV UR5, UR11 ;  /* 0x0000000b00057c82 */ /* 0x000fe20008000000 */
[----:B------:R-:W-:Y:S02]  /*5520*/  UIMAD.WIDE.U32 UR10, UR7, UR40, URZ ;  /* 0x00000028070a72a5 */ /* 0x000fe4000f8e00ff */
[----:B------:R-:W-:Y:S02]  /*5530*/  USHF.R.U32.HI UR12, URZ, UR53, UR5 ;  /* 0x00000035ff0c7299 */ /* 0x000fe40008011605 */
[----:B------:R-:W-:Y:S01]  /*5540*/  USEL UR6, UR37, UR6, !UP0 ;  /* 0x0000000625067287 */ /* 0x000fe2000c000000 */
[----:B------:R-:W-:Y:S02]  /*5550*/  UMOV UR5, UR9 ;  /* 0x0000000900057c82 */ /* 0x000fe40008000000 */
[----:B------:R-:W-:Y:S01]  /*5560*/  UMOV UR10, UR11 ;  /* 0x0000000b000a7c82 */ /* 0x000fe20008000000 */
[----:B------:R-:W-:Y:S02]  /*5570*/  @UP2 USHF.R.U32.HI UR4, URZ, UR41, UR5 ;  /* 0x00000029ff042299 */ /* 0x000fe40008011605 */
[----:B------:R-:W-:Y:S02]  /*5580*/  @UP2 USHF.R.U32.HI UR7, URZ, UR41, UR10 ;  /* 0x00000029ff072299 */ /* 0x000fe4000801160a */
[----:B------:R-:W-:Y:S02]  /*5590*/  UIMAD UR4, UR42, UR4, URZ ;  /* 0x000000042a0472a4 */ /* 0x000fe4000f8e02ff */
[----:B------:R-:W-:Y:S02]  /*55a0*/  UIMAD.WIDE.U32 UR10, UR6, UR40, URZ ;  /* 0x00000028060a72a5 */ /* 0x000fe4000f8e00ff */
[----:B------:R-:W-:Y:S02]  /*55b0*/  USEL UR5, UR38, UR12, !UP1 ;  /* 0x0000000c26057287 */ /* 0x000fe4000c800000 */
[----:B------:R-:W-:Y:S02]  /*55c0*/  UIMAD UR8, UR42, UR7, URZ ;  /* 0x000000072a0872a4 */ /* 0x000fe4000f8e02ff */
[----:B------:R-:W-:Y:S03]  /*55d0*/  UISETP.GE.AND UP0, UPT, UR6, UR4, UPT ;  /* 0x000000040600728c */ /* 0x000fe6000bf06270 */
[----:B------:R-:W-:Y:S01]  /*55e0*/  UMOV UR4, UR11 ;  /* 0x0000000b00047c82 */ /* 0x000fe20008000000 */
[----:B------:R-:W-:Y:S02]  /*55f0*/  UISETP.GE.OR UP0, UPT, UR5, UR8, UP0 ;  /* 0x000000080500728c */ /* 0x000fe40008706670 */
[----:B------:R-:W-:Y:S02]  /*5600*/  USHF.R.U32.HI UR4, URZ, UR41, UR4 ;  /* 0x00000029ff047299 */ /* 0x000fe40008011604 */
[----:B------:R-:W-:Y:S02]  /*5610*/  UIMAD.WIDE.U32 UR8, UR5, UR40, URZ ;  /* 0x00000028050872a5 */ /* 0x000fe4000f8e00ff */
[----:B------:R-:W-:Y:S02]  /*5620*/  USEL UR11, UR6, UR4, !UP2 ;  /* 0x00000004060b7287 */ /* 0x000fe4000d000000 */
[----:B------:R-:W-:Y:S02]  /*5630*/  UIADD3 UR8, UPT, UPT, -UR5, URZ, URZ ;  /* 0x000000ff05087290 */ /* 0x000fe4000fffe1ff */
[----:B------:R-:W-:Y:S01]  /*5640*/  UIADD3 UR10, UPT, UPT, -UR11, URZ, URZ ;  /* 0x000000ff0b0a7290 */ /* 0x000fe2000fffe1ff */
[----:B------:R-:W-:Y:S01]  /*5650*/  @!UP0 UMOV UR4, UR9 ;  /* 0x0000000900048c82 */ /* 0x000fe20008000000 */
[----:B------:R-:W-:Y:S02]  /*5660*/  UIADD3 UR9, UPT, UPT, -UR6, URZ, URZ ;  /* 0x000000ff06097290 */ /* 0x000fe4000fffe1ff */
[----:B------:R-:W-:Y:S02]  /*5670*/  @!UP0 USHF.R.U32.HI UR4, URZ, UR41, UR4 ;  /* 0x00000029ff048299 */ /* 0x000fe40008011604 */
[----:B------:R-:W-:Y:S02]  /*5680*/  UIMAD UR10, UR42, UR10, UR6 ;  /* 0x0000000a2a0a72a4 */ /* 0x000fe4000f8e0206 */
[----:B------:R-:W-:Y:S04]  /*5690*/  @!UP0 USEL UR4, UR5, UR4, !UP2 ;  /* 0x0000000405048287 */ /* 0x000fe8000d000000 */
[----:B------:R-:W-:Y:S02]  /*56a0*/  @!UP0 UIMAD UR10, UR7, UR10, UR4 ;  /* 0x0000000a070a82a4 */ /* 0x000fe4000f8e0204 */
[----:B------:R-:W-:Y:S02]  /*56b0*/  @!UP0 UIADD3 UR11, UPT, UPT, UR11, -UR4, URZ ;  /* 0x800000040b0b8290 */ /* 0x000fe4000fffe0ff */
[----:B------:R-:W-:Y:S02]  /*56c0*/  UIMAD UR7, UR43, UR8, UR38 ;  /* 0x000000082b0772a4 */ /* 0x000fe4000f8e0226 */
[----:B------:R-:W-:Y:S02]  /*56d0*/  @!UP0 UIMAD UR6, UR11, UR42, UR5 ;  /* 0x0000002a0b0682a4 */ /* 0x000fe4000f8e0205 */
[----:B------:R-:W-:Y:S01]  /*56e0*/  UIMAD UR4, UR54, UR9, UR37 ;  /* 0x00000009360472a4 */ /* 0x000fe2000f8e0225 */
[----:B------:R-:W-:Y:S02]  /*56f0*/  @!UP0 UMOV UR5, UR10 ;  /* 0x0000000a00058c82 */ /* 0x000fe40008000000 */
[----:B------:R-:W-:Y:S02]  /*5700*/  UIMAD UR38, UR5, UR43, UR7 ;  /* 0x0000002b052672a4 */ /* 0x000fe4000f8e0207 */
[----:B------:R-:W-:Y:S11]  /*5710*/  UIMAD UR37, UR6, UR54, UR4 ;  /* 0x00000036062572a4 */ /* 0x000ff6000f8e0204 */
[----:B------:R-:W-:Y:S01]  /*5720*/  @!UPT UIADD3 URZ, UPT, UPT, URZ, URZ, URZ ;  /* 0x000000fffffff290 */ /* 0x000fe2000fffe0ff */
.L_x_91:
[----:B------:R-:W-:Y:S01]  /*5730*/  UISETP.NE.AND UP0, UPT, UR39, 0x1, UPT ;  /* 0x000000012700788c */ /* 0x000fe2000bf05270 */
[----:B------:R-:W-:Y:S01]  /*5740*/  R2UR UR11, R88 ;  /* 0x00000000580b72ca */ /* 0x000fe200000e0000 */
[----:B------:R-:W-:Y:S01]  /*5750*/  USHF.L.U32 UR50, UR30, 0x6, URZ ;  /* 0x000000061e327899 */ /* 0x000fe200080006ff */
[----:B------:R-:W-:Y:S01]  /*5760*/  IADD3 R79, PT, PT, R79, 0x1, RZ ;  /* 0x000000014f4f7810 */ /* 0x000fe20007ffe0ff */
[----:B------:R-:W-:Y:S07]  /*5770*/  USHF.L.U32 UR49, UR31, 0x8, URZ ;  /* 0x000000081f317899 */ /* 0x000fee00080006ff */
[----:B------:R-:W2:Y:S01]  /*5780*/  @!UP0 LDCU.128 UR12, c[0x0][0xb10] ;  /* 0x00016200ff0c87ac */ /* 0x000ea20008000c00 */
[----:B------:R-:W3:Y:S01]  /*5790*/  @!UP0 LDCU UR5, c[0x0][0xb0c] ;  /* 0x00016180ff0587ac */ /* 0x000ee20008000800 */
[----:B------:R-:W4:Y:S01]  /*57a0*/  @!UP0 LDCU UR10, c[0x0][0xb20] ;  /* 0x00016400ff0a87ac */ /* 0x000f220008000800 */
[----:B--2---:R-:W-:Y:S02]  /*57b0*/  UIMAD.WIDE.U32 UR8, UR38, UR12, URZ ;  /* 0x0000000c260872a5 */ /* 0x004fe4000f8e00ff */
[----:B------:R-:W-:Y:S02]  /*57c0*/  UIMAD.WIDE.U32 UR6, UR37, UR15, URZ ;  /* 0x0000000f250672a5 */ /* 0x000fe4000f8e00ff */
[----:B------:R-:W-:Y:S03]  /*57d0*/  @!UP0 UISETP.NE.AND UP1, UPT, UR14, 0x1, UPT ;  /* 0x000000010e00888c */ /* 0x000fe6000bf25270 */
[----:B------:R-:W-:Y:S01]  /*57e0*/  @!UP0 UMOV UR4, UR9 ;  /* 0x0000000900048c82 */ /* 0x000fe20008000000 */
[----:B---3--:R-:W-:Y:S02]  /*57f0*/  @!UP0 UISETP.NE.AND UP2, UPT, UR5, 0x1, UPT ;  /* 0x000000010500888c */ /* 0x008fe4000bf45270 */
[----:B------:R-:W-:Y:S01]  /*5800*/  @!UP0 USHF.R.U32.HI UR4, URZ, UR13, UR4 ;  /* 0x0000000dff048299 */ /* 0x000fe20008011604 */
[----:B------:R-:W-:Y:S02]  /*5810*/  @!UP0 UMOV UR6, UR7 ;  /* 0x0000000700068c82 */ /* 0x000fe40008000000 */
[----:B----4-:R-:W-:Y:S02]  /*5820*/  @!UP0 USHF.R.U32.HI UR6, URZ, UR10, UR6 ;  /* 0x0000000aff068299 */ /* 0x010fe40008011606 */
[----:B------:R-:W-:Y:S02]  /*5830*/  @!UP0 USEL UR7, UR38, UR4, !UP2 ;  /* 0x0000000426078287 */ /* 0x000fe4000d000000 */
[----:B------:R-:W-:Y:S04]  /*5840*/  @!UP0 USEL UR6, UR37, UR6, !UP1 ;  /* 0x0000000625068287 */ /* 0x000fe8000c800000 */
[----:B------:R-:W-:Y:S02]  /*5850*/  @!UP0 UIADD3 UR4, UPT, UPT, -UR7, UR6, URZ ;  /* 0x0000000607048290 */ /* 0x000fe4000fffe1ff */
[----:B------:R-:W-:Y:S02]  /*5860*/  @!UP0 UIADD3 UR6, UPT, UPT, UR7, -UR6, URZ ;  /* 0x8000000607068290 */ /* 0x000fe4000fffe0ff */
[----:B------:R-:W-:Y:S02]  /*5870*/  @!UP0 UIMAD UR38, UR4, UR5, UR38 ;  /* 0x00000005042682a4 */ /* 0x000fe4000f8e0226 */
[----:B------:R-:W-:Y:S02]  /*5880*/  @!UP0 UIMAD UR37, UR6, UR14, UR37 ;  /* 0x0000000e062582a4 */ /* 0x000fe4000f8e0225 */
[----:B------:R-:W-:Y:S09]  /*5890*/  ULOP3.LUT UP0, URZ, UR11, 0x1b0, URZ, 0xc0, !UPT ;  /* 0x000001b00bff7892 */ /* 0x000ff2000f80c0ff */
[----:B------:R-:W-:Y:S05]  /*58a0*/  BRA.U !UP0, `(.L_x_92) ;  /* 0x0000000108407547 */ /* 0x000fea000b800000 */
[----:B------:R-:W2:Y:S01]  /*58b0*/  LDCU.64 UR8, c[0x4][0x88] ;  /* 0x01001100ff0877ac */ /* 0x000ea20008000a00 */
[----:B------:R-:W-:Y:S01]  /*58c0*/  MOV R3, 0x0 ;  /* 0x0000000000037802 */ /* 0x000fe20000000f00 */
[----:B------:R-:W-:Y:S02]  /*58d0*/  HFMA2 R12, -RZ, RZ, 0, 5.9604644775390625e-08 ;  /* 0x00000001ff0c7431 */ /* 0x000fe400000001ff */
[----:B------:R-:W-:Y:S02]  /*58e0*/  IMAD.MOV.U32 R8, RZ, RZ, 0x70 ;  /* 0x00000070ff087424 */ /* 0x000fe400078e00ff */
[----:B------:R-:W-:Y:S01]  /*58f0*/  IMAD.MOV.U32 R13, RZ, RZ, RZ ;  /* 0x000000ffff0d7224 */ /* 0x000fe200078e00ff */
[----:B------:R-:W3:Y:S01]  /*5900*/  LDCU.64 UR6, c[0x4][0x90] ;  /* 0x01001200ff0677ac */ /* 0x000ee20008000a00 */
[----:B------:R-:W4:Y:S01]  /*5910*/  LDC.64 R2, c[0x4][R3] ;  /* 0x0100000003027b82 */ /* 0x000f220000000a00 */
[----:B------:R-:W1:Y:S01]  /*5920*/  LDCU.64 UR4, c[0x4][0x8] ;  /* 0x01000100ff0477ac */ /* 0x000e620008000a00 */
[----:B--2---:R-:W-:Y:S01]  /*5930*/  MOV R5, UR9 ;  /* 0x0000000900057c02 */ /* 0x004fe20008000f00 */
[----:B------:R-:W-:Y:S01]  /*5940*/  IMAD.U32 R4, RZ, RZ, UR8 ;  /* 0x00000008ff047e24 */ /* 0x000fe2000f8e00ff */
[----:B---3--:R-:W-:Y:S01]  /*5950*/  MOV R7, UR7 ;  /* 0x0000000700077c02 */ /* 0x008fe20008000f00 */
[----:B------:R-:W-:Y:S01]  /*5960*/  IMAD.U32 R6, RZ, RZ, UR6 ;  /* 0x00000006ff067e24 */ /* 0x000fe2000f8e00ff */
[----:B-1----:R-:W-:Y:S01]  /*5970*/  MOV R11, UR5 ;  /* 0x00000005000b7c02 */ /* 0x002fe20008000f00 */
[----:B------:R-:W-:Y:S02]  /*5980*/  IMAD.U32 R10, RZ, RZ, UR4 ;  /* 0x00000004ff0a7e24 */ /* 0x000fe4000f8e00ff */
[----:B------:R-:W-:Y:S07]  /*5990*/  LEPC R20, `(.L_x_92) ;  /* 0x000000001014794e */ /* 0x000fee0000000000 */
[----:B----45:R-:W-:Y:S05]  /*59a0*/  CALL.ABS.NOINC R2 ;  /* 0x0000000002007343 */ /* 0x030fea0003c00000 */
.L_x_92:
[----:B------:R-:W-:Y:S01]  /*59b0*/  LOP3.LUT P0, RZ, R86, 0x1b0, RZ, 0xc0, !PT ;  /* 0x000001b056ff7812 */ /* 0x000fe2000780c0ff */
[----:B------:R-:W-:Y:S11]  /*59c0*/  BSSY.RECONVERGENT B6, `(.L_x_93) ;  /* 0x0000013000067945 */ /* 0x000ff60003800200 */
[----:B------:R-:W-:Y:S01]  /*59d0*/  @!UPT UIADD3 URZ, UPT, UPT, URZ, URZ, URZ ;  /* 0x000000fffffff290 */ /* 0x000fe2000fffe0ff */
[----:B------:R-:W-:Y:S05]  /*59e0*/  @!P0 BRA `(.L_x_94) ;  /* 0x0000000000408947 */ /* 0x000fea0003800000 */
        /* <DEDUP_REMOVED lines=16> */
.L_x_94:
[----:B------:R-:W-:Y:S05]  /*5af0*/  BSYNC.RECONVERGENT B6 ;  /* 0x0000000000067941 */ /* 0x000fea0003800200 */
.L_x_93:
[----:B------:R-:W-:Y:S01]  /*5b00*/  R2UR UR4, R78 ;  /* 0x000000004e0472ca */ /* 0x000fe200000e0000 */
[----:B------:R-:W-:Y:S01]  /*5b10*/  UISETP.NE.U32.AND UP0, UPT, UR60, URZ, UPT ;  /* 0x000000ff3c00728c */ /* 0x000fe2000bf05070 */
[----:B------:R-:W-:Y:S02]  /*5b20*/  ISETP.NE.U32.AND P4, PT, R72, RZ, PT ;  /* 0x000000ff4800720c */ /* 0x000fe40003f85070 */
[----:B------:R-:W-:Y:S01]  /*5b30*/  ISETP.NE.U32.AND P2, PT, RZ, UR56, PT ;  /* 0x00000038ff007c0c */ /* 0x000fe2000bf45070 */
[----:B------:R-:W-:Y:S01]  /*5b40*/  UISETP.NE.AND.EX UP1, UPT, UR61, URZ, UPT, UP0 ;  /* 0x000000ff3d00728c */ /* 0x000fe2000bf25300 */
[----:B------:R-:W-:Y:S01]  /*5b50*/  ISETP.NE.AND.EX P4, PT, R73, RZ, PT, P4 ;  /* 0x000000ff4900720c */ /* 0x000fe20003f85340 */
[----:B------:R-:W-:Y:S01]  /*5b60*/  UPLOP3.LUT UP0, UPT, UPT, UPT, UPT, 0x40, 0x4 ;  /* 0x000000000004789c */ /* 0x000fe20003f0e870 */
[----:B------:R-:W-:Y:S05]  /*5b70*/  ISETP.NE.AND.EX P2, PT, RZ, UR57, PT, P2 ;  /* 0x00000039ff007c0c */ /* 0x000fea000bf45320 */
[----:B------:R-:W-:Y:S06]  /*5b80*/  UISETP.NE.AND UP2, UPT, UR4, URZ, UPT ;  /* 0x000000ff0400728c */ /* 0x000fec000bf45270 */
[----:B------:R-:W-:Y:S05]  /*5b90*/  PLOP3.LUT P1, PT, PT, PT, UP2, 0x80, 0x8 ;  /* 0x000000000008781c */ /* 0x000fea0003f2f028 */
[----:B------:R-:W-:Y:S06]  /*5ba0*/  @UP2 UPLOP3.LUT UP0, UPT, UPT, UPT, UP1, 0x80, 0x8 ;  /* 0x000000000008289c */ /* 0x000fec0003f0f010 */
[----:B------:R-:W-:Y:S01]  /*5bb0*/  PLOP3.LUT P0, PT, PT, PT, UP0, 0x80, 0x8 ;  /* 0x000000000008781c */ /* 0x000fe20003f0f008 */
[----:B------:R-:W-:Y:S01]  /*5bc0*/  @!UPT UIADD3 URZ, UPT, UPT, URZ, URZ, URZ ;  /* 0x000000fffffff290 */ /* 0x000fe2000fffe0ff */
[----:B------:R-:W-:Y:S11]  /*5bd0*/  BRA.U !UP1, `(.L_x_95) ;  /* 0x00000001093c7547 */ /* 0x000ff6000b800000 */
[----:B------:R-:W-:Y:S01]  /*5be0*/  UISETP.NE.U32.AND UP0, UPT, UR56, URZ, UPT ;  /* 0x000000ff3800728c */ /* 0x000fe2000bf05070 */
[----:B-1----:R-:W-:Y:S01]  /*5bf0*/  HFMA2 R0, -RZ, RZ, 0, 5.9604644775390625e-08 ;  /* 0x00000001ff007431 */ /* 0x002fe200000001ff */
[----:B------:R-:W1:Y:S01]  /*5c00*/  LDCU.64 UR8, c[0x0][0x358] ;  /* 0x00006b00ff0877ac */ /* 0x000e620008000a00 */
[----:B------:R-:W-:Y:S01]  /*5c10*/  IMAD.MOV.U32 R74, RZ, RZ, 0x1 ;  /* 0x00000001ff4a7424 */ /* 0x000fe200078e00ff */
[----:B------:R-:W-:Y:S06]  /*5c20*/  UISETP.NE.AND.EX UP0, UPT, UR57, URZ, UPT, UP0 ;  /* 0x000000ff3900728c */ /* 0x000fec000bf05300 */
[----:B------:R-:W-:Y:S05]  /*5c30*/  PLOP3.LUT P3, PT, PT, PT, UP0, 0x80, 0x8 ;  /* 0x000000000008781c */ /* 0x000fea0003f6f008 */
[----:B------:R-:W2:Y:S01]  /*5c40*/  @UP0 LDCU.64 UR4, c[0x0][0x888] ;  /* 0x00011100ff0407ac */ /* 0x000ea20008000a00 */
[----:B------:R-:W-:Y:S07]  /*5c50*/  @UP0 UIMAD UR6, UR36, UR60, URZ ;  /* 0x0000003c240602a4 */ /* 0x000fee000f8e02ff */
[----:B------:R-:W-:Y:S01]  /*5c60*/  @!P3 PRMT R74, R0, 0x7610, R74 ;  /* 0x00007610004ab816 */ /* 0x000fe2000000004a */
[----:B--2---:R-:W-:Y:S06]  /*5c70*/  @UP0 UIMAD.WIDE UR4, UR6, 0x4, UR4 ;  /* 0x00000004060408a5 */ /* 0x004fec000f8e0204 */
[----:B-----5:R-:W-:Y:S01]  /*5c80*/  IMAD.U32 R40, RZ, RZ, UR4 ;  /* 0x00000004ff287e24 */ /* 0x020fe2000f8e00ff */
[----:B------:R-:W-:Y:S04]  /*5c90*/  MOV R41, UR5 ;  /* 0x0000000500297c02 */ /* 0x000fe80008000f00 */
[----:B------:R-:W2:Y:S01]  /*5ca0*/  @!UP0 LDCU UR4, c[0x0][0x880] ;  /* 0x00011000ff0487ac */ /* 0x000ea20008000800 */
[----:B-1----:R3:W5:Y:S02]  /*5cb0*/  @P3 LDG.E R40, desc[UR8][R40.64] ;  /* 0x0000000828283981 */ /* 0x002764000c1e1900 */
[----:B--23--:R-:W-:Y:S02]  /*5cc0*/  @!P3 IMAD.U32 R40, RZ, RZ, UR4 ;  /* 0x00000004ff28be24 */ /* 0x00cfe4000f8e00ff */
.L_x_95:
[----:B------:R-:W-:Y:S05]  /*5cd0*/  @!P4 BRA `(.L_x_96) ;  /* 0x000000000024c947 */ /* 0x000fea0003800000 */
[----:B------:R-:W-:Y:S01]  /*5ce0*/  ISETP.NE.U32.AND P3, PT, R70, RZ, PT ;  /* 0x000000ff4600720c */ /* 0x000fe20003f65070 */
[----:B------:R-:W2:Y:S03]  /*5cf0*/  LDCU.64 UR4, c[0x0][0x358] ;  /* 0x00006b00ff0477ac */ /* 0x000ea60008000a00 */
[----:B------:R-:W-:Y:S11]  /*5d00*/  ISETP.NE.AND.EX P3, PT, R71, RZ, PT, P3 ;  /* 0x000000ff4700720c */ /* 0x000ff60003f65330 */
[----:B------:R-:W-:Y:S02]  /*5d10*/  @!UPT UIADD3 URZ, UPT, UPT, URZ, URZ, URZ ;  /* 0x000000fffffff290 */ /* 0x000fe4000fffe0ff */
[----:B------:R-:W3:Y:S01]  /*5d20*/  @P3 LDC.64 R2, c[0x0][0x8a8] ;  /* 0x00022a00ff023b82 */ /* 0x000ee20000000a00 */
[----:B-1----:R-:W-:Y:S04]  /*5d30*/  @P3 IMAD R0, R72, UR36, RZ ;  /* 0x0000002448003c24 */ /* 0x002fe8000f8e02ff */
[----:B---3--:R-:W-:Y:S05]  /*5d40*/  @P3 IMAD.WIDE R2, R0, 0x4, R2 ;  /* 0x0000000400023825 */ /* 0x008fea00078e0202 */
[----:B--2--5:R2:W5:Y:S02]  /*5d50*/  @P3 LDG.E R38, desc[UR4][R2.64] ;  /* 0x0000000402263981 */ /* 0x024564000c1e1900 */
[----:B--2---:R-:W3:Y:S02]  /*5d60*/  @!P3 LDC R38, c[0x0][0x8a0] ;  /* 0x00022800ff26bb82 */ /* 0x004ee40000000800 */
.L_x_96:
[----:B-----5:R-:W-:Y:S01]  /*5d70*/  ISETP.NE.AND P4, PT, R40, RZ, PT ;  /* 0x000000ff2800720c */ /* 0x020fe20003f85270 */
[----:B------:R-:W-:Y:S01]  /*5d80*/  BSSY B1, `(.L_x_97) ;  /* 0x0000042000017945 */ /* 0x000fe20003800000 */
[----:B------:R-:W-:Y:S01]  /*5d90*/  SEL R5, RZ, 0xffffffff, P2 ;  /* 0xffffffffff057807 */ /* 0x000fe20001000000 */
[----:B------:R-:W-:Y:S01]  /*5da0*/  IMAD.MOV.U32 R53, RZ, RZ, 0x1 ;  /* 0x00000001ff357424 */ /* 0x000fe200078e00ff */
[----:B------:R-:W-:Y:S02]  /*5db0*/  LOP3.LUT P3, RZ, R74, 0xff, RZ, 0xc0, !PT ;  /* 0x000000ff4aff7812 */ /* 0x000fe4000786c0ff */
[----:B------:R-:W-:Y:S02]  /*5dc0*/  CS2R R46, SRZ ;  /* 0x00000000002e7805 */ /* 0x000fe4000001ff00 */
[----:B-1----:R-:W-:Y:S02]  /*5dd0*/  @P1 SEL R0, RZ, 0xffffffff, P4 ;  /* 0xffffffffff001807 */ /* 0x002fe40002000000 */
[----:B------:R-:W-:Y:S02]  /*5de0*/  CS2R R44, SRZ ;  /* 0x00000000002c7805 */ /* 0x000fe4000001ff00 */
[----:B------:R-:W-:Y:S02]  /*5df0*/  LEA R2, R82, UR44, 0x3 ;  /* 0x0000002c52027c11 */ /* 0x000fe4000f8e18ff */
[----:B------:R-:W-:Y:S02]  /*5e00*/  CS2R R50, SRZ ;  /* 0x0000000000327805 */ /* 0x000fe4000001ff00 */
[----:B------:R-:W-:Y:S02]  /*5e10*/  @P0 SEL R0, R5, R0, !P3 ;  /* 0x0000000005000207 */ /* 0x000fe40005800000 */
[----:B------:R-:W-:Y:S02]  /*5e20*/  CS2R R48, SRZ ;  /* 0x0000000000307805 */ /* 0x000fe4000001ff00 */
[----:B------:R-:W-:Y:S02]  /*5e30*/  LEA R52, R36, UR44, 0x3 ;  /* 0x0000002c24347c11 */ /* 0x000fe4000f8e18ff */
[----:B------:R-:W-:Y:S02]  /*5e40*/  @P1 LOP3.LUT R0, R0, 0x1, RZ, 0xc0, !PT ;  /* 0x0000000100001812 */ /* 0x000fe400078ec0ff */
[----:B------:R-:W-:Y:S02]  /*5e50*/  SHF.L.U32 R3, R84, 0x1f, RZ ;  /* 0x0000001f54037819 */ /* 0x000fe400000006ff */
[----:B------:R-:W-:Y:S02]  /*5e60*/  ISETP.NE.U32.OR P6, PT, R0, 0x1, !P1 ;  /* 0x000000010000780c */ /* 0x000fe40004fc5470 */
[----:B------:R-:W-:Y:S02]  /*5e70*/  PLOP3.LUT P2, PT, PT, PT, UP1, 0x80, 0x8 ;  /* 0x000000000008781c */ /* 0x000fe40003f4f018 */
[----:B------:R-:W-:Y:S02]  /*5e80*/  LEA.HI R39, R36, R36, RZ, 0x1 ;  /* 0x0000002424277211 */ /* 0x000fe400078f08ff */
[----:B------:R-:W-:Y:S02]  /*5e90*/  SEL R4, RZ, 0xffffffff, P4 ;  /* 0xffffffffff047807 */ /* 0x000fe40002000000 */
[----:B------:R-:W-:Y:S05]  /*5ea0*/  P2R R61, PR, RZ, 0x40 ;  /* 0x00000040ff3d7803 */ /* 0x000fea0000000000 */
[----:B------:R-:W-:Y:S02]  /*5eb0*/  @P6 SHF.L.U32 R0, R81, 0x1f, RZ ;  /* 0x0000001f51006819 */ /* 0x000fe400000006ff */
[----:B------:R-:W-:Y:S02]  /*5ec0*/  @P2 SEL R4, R5, R4, !P3 ;  /* 0x0000000405042207 */ /* 0x000fe40005800000 */
[----:B------:R1:W2:Y:S02]  /*5ed0*/  @P6 SYNCS.PHASECHK.TRANS64.TRYWAIT P1, [R2+URZ+0x40], R0 ;  /* 0x00004000020065a7 */ /* 0x0002a400080211ff */
[----:B------:R-:W-:Y:S04]  /*5ee0*/  LOP3.LUT R4, R4, 0x1, RZ, 0xc0, !PT ;  /* 0x0000000104047812 */ /* 0x000fe800078ec0ff */
[----:B------:R-:W-:Y:S04]  /*5ef0*/  ISETP.NE.U32.AND P5, PT, R4, 0x1, PT ;  /* 0x000000010400780c */ /* 0x000fe80003fa5070 */
[----:B------:R-:W-:Y:S01]  /*5f00*/  P2R R54, PR, RZ, 0x20 ;  /* 0x00000020ff367803 */ /* 0x000fe20000000000 */
[----:B------:R4:W3:Y:S01]  /*5f10*/  SYNCS.PHASECHK.TRANS64.TRYWAIT P0, [R52+URZ+0xb0], R3 ;  /* 0x0000b003340075a7 */ /* 0x0008e200080011ff */
[C---:B-1----:R-:W-:Y:S01]  /*5f20*/  IMAD.SHL.U32 R0, R39.reuse, 0x80, RZ ;  /* 0x0000008027007824 */ /* 0x042fe200078e00ff */
[----:B------:R-:W-:Y:S04]  /*5f30*/  LOP3.LUT R39, R39, 0xffe, RZ, 0xc0, !PT ;  /* 0x00000ffe27277812 */ /* 0x000fe800078ec0ff */
[----:B------:R-:W-:Y:S01]  /*5f40*/  LOP3.LUT R0, R0, 0xffffff00, RZ, 0xc0, !PT ;  /* 0xffffff0000007812 */ /* 0x000fe200078ec0ff */
[----:B------:R-:W-:Y:S04]  /*5f50*/  IMAD.IADD R39, R36, 0x1, -R39 ;  /* 0x0000000124277824 */ /* 0x000fe800078e0a27 */
[----:B------:R-:W-:Y:S04]  /*5f60*/  IMAD.IADD R0, R37, 0x1, R0 ;  /* 0x0000000125007824 */ /* 0x000fe800078e0200 */
[----:B------:R-:W-:Y:S01]  /*5f70*/  IMAD R39, R39, 0x100000, R0 ;  /* 0x0010000027277824 */ /* 0x000fe200078e0200 */
[----:B--2---:R-:W-:Y:S01]  /*5f80*/  @P6 SEL R53, RZ, 0x1, !P1 ;  /* 0x00000001ff356807 */ /* 0x004fe20004800000 */
[----:B----4-:R-:W-:Y:S06]  /*5f90*/  @!P6 BRA `(.L_x_98) ;  /* 0x000000000080e947 */ /* 0x010fec0003800000 */
[----:B------:R-:W-:Y:S01]  /*5fa0*/  @P5 IMAD R5, R82, 0x1000, R69 ;  /* 0x0000100052055824 */ /* 0x000fe200078e0245 */
[----:B------:R-:W-:Y:S01]  /*5fb0*/  ISETP.NE.AND P1, PT, R53, RZ, PT ;  /* 0x000000ff3500720c */ /* 0x000fe20003f25270 */
[----:B------:R-:W-:Y:S01]  /*5fc0*/  BSSY B0, `(.L_x_99) ;  /* 0x000000b000007945 */ /* 0x000fe20003800000 */
[----:B------:R-:W-:Y:S01]  /*5fd0*/  CS2R R50, SRZ ;  /* 0x0000000000327805 */ /* 0x000fe2000001ff00 */
[----:B------:R-:W-:Y:S01]  /*5fe0*/  @P5 VIADD R4, R5, UR44 ;  /* 0x0000002c05045c36 */ /* 0x000fe20008000000 */
[----:B------:R-:W-:Y:S02]  /*5ff0*/  CS2R R48, SRZ ;  /* 0x0000000000307805 */ /* 0x000fe4000001ff00 */
[----:B------:R-:W-:Y:S02]  /*6000*/  CS2R R46, SRZ ;  /* 0x00000000002e7805 */ /* 0x000fe4000001ff00 */
[----:B------:R-:W-:Y:S01]  /*6010*/  CS2R R44, SRZ ;  /* 0x00000000002c7805 */ /* 0x000fe2000001ff00 */
[----:B------:R-:W-:Y:S04]  /*6020*/  @P5 IMAD R4, R85, -0x10, R4 ;  /* 0xfffffff055045824 */ /* 0x000fe800078e0204 */
[----:B------:R-:W-:Y:S05]  /*6030*/  @P1 BRA `(.L_x_100) ;  /* 0x00000000000c1947 */ /* 0x000fea0003800000 */
[----:B------:R-:W-:Y:S04]  /*6040*/  SHF.L.U32 R0, R81, 0x1f, RZ ;  /* 0x0000001f51007819 */ /* 0x000fe800000006ff */
[----:B------:R-:W1:Y:S02]  /*6050*/  SYNCS.PHASECHK.TRANS64.TRYWAIT P1, [R2+URZ+0x40], R0 ;  /* 0x00004000020075a7 */ /* 0x000e6400080211ff */
[----:B-1----:R-:W-:Y:S05]  /*6060*/  @!P1 BRA `(.L_x_101) ;  /* 0x0000004000289947 */ /* 0x002fea0003800000 */
.L_x_100:
[----:B------:R-:W-:Y:S05]  /*6070*/  BSYNC B0 ;  /* 0x0000000000007941 */ /* 0x000fea0003800000 */
.L_x_99:
[----:B------:R-:W-:Y:S01]  /*6080*/  ISETP.NE.AND P1, PT, R54, RZ, PT ;  /* 0x000000ff3600720c */ /* 0x000fe20003f25270 */
[----:B-1----:R-:W-:Y:S02]  /*6090*/  VIADD R2, R2, 0x60 ;  /* 0x0000006002027836 */ /* 0x002fe40000000000 */
[----:B------:R-:W-:Y:S02]  /*60a0*/  IMAD.U32 R0, RZ, RZ, UR45 ;  /* 0x0000002dff007e24 */ /* 0x000fe4000f8e00ff */
[----:B------:R-:W-:Y:S03]  /*60b0*/  VIADD R82, R82, 0x1 ;  /* 0x0000000152527836 */ /* 0x000fe60000000000 */
[----:B------:R-:W-:Y:S05]  /*60c0*/  PRMT R0, R0, 0x654, R2 ;  /* 0x0000065400007816 */ /* 0x000fea0000000002 */
[----:B------:R1:W2:Y:S04]  /*60d0*/  @P1 LDS.128 R48, [R5+UR44+0x200] ;  /* 0x0002002c05301984 */ /* 0x0002a80008000c00 */
[----:B------:R1:W4:Y:S01]  /*60e0*/  @P1 LDS.128 R44, [R4+0x210] ;  /* 0x00021000042c1984 */ /* 0x0003220000000c00 */
[C---:B------:R-:W-:Y:S01]  /*60f0*/  ISETP.NE.AND P1, PT, R82.reuse, 0x4, PT ;  /* 0x000000045200780c */ /* 0x040fe20003f25270 */
[----:B------:R-:W-:Y:S01]  /*6100*/  @!PT LDS RZ, [RZ] ;  /* 0x00000000fffff984 */ /* 0x000fe20000000800 */
[----:B------:R-:W-:Y:S01]  /*6110*/  @!PT LDS RZ, [RZ] ;  /* 0x00000000fffff984 */ /* 0x000fe20000000800 */
[----:B------:R-:W-:Y:S01]  /*6120*/  @!PT LDS RZ, [RZ] ;  /* 0x00000000fffff984 */ /* 0x000fe20000000800 */
[----:B------:R-:W-:Y:S01]  /*6130*/  @!PT LDS RZ, [RZ] ;  /* 0x00000000fffff984 */ /* 0x000fe20000000800 */
[----:B------:R5:W-:Y:S06]  /*6140*/  MEMBAR.ALL.CTA ;  /* 0x0000000000007992 */ /* 0x000bec0000008000 */
[----:B-----5:R-:W5:Y:S01]  /*6150*/  FENCE.VIEW.ASYNC.S ;  /* 0x00000000000073c6 */ /* 0x020f620000000000 */
[----:B------:R-:W-:Y:S01]  /*6160*/  SEL R82, R82, RZ, P1 ;  /* 0x000000ff52527207 */ /* 0x000fe20000800000 */
[----:B-----5:R5:W-:Y:S02]  /*6170*/  SYNCS.ARRIVE.TRANS64.RED.A1T0 RZ, [R0+URZ], RZ ;  /* 0x000000ff00ff79a7 */ /* 0x020be400081004ff */
[----:B-----5:R-:W-:Y:S04]  /*6180*/  SEL R0, RZ, 0x1, P1 ;  /* 0x00000001ff007807 */ /* 0x020fe80000800000 */
[----:B-12---:R-:W-:Y:S02]  /*6190*/  LOP3.LUT R81, R81, R0, RZ, 0x3c, !PT ;  /* 0x0000000051517212 */ /* 0x006fe400078e3cff */
.L_x_98:
[----:B------:R-:W-:Y:S05]  /*61a0*/  BSYNC B1 ;  /* 0x0000000000017941 */ /* 0x000fea0003800000 */
.L_x_97:
[----:B------:R-:W-:Y:S04]  /*61b0*/  SHF.R.U32.HI R0, RZ, 0x15, R39 ;  /* 0x00000015ff007819 */ /* 0x000fe80000011627 */
[----:B------:R-:W-:Y:S01]  /*61c0*/  LOP3.LUT P1, RZ, R0, 0x3, R75, 0x48, !PT ;  /* 0x0000000300ff7812 */ /* 0x000fe2000782484b */
[----:B------:R-:W-:Y:S01]  /*61d0*/  @!UPT UIADD3 URZ, UPT, UPT, URZ, URZ, URZ ;  /* 0x000000fffffff290 */ /* 0x000fe2000fffe0ff */
[----:B---3--:R-:W-:Y:S11]  /*61e0*/  @P0 BRA `(.L_x_102) ;  /* 0x0000000000080947 */ /* 0x008ff60003800000 */
[----:B------:R-:W1:Y:S02]  /*61f0*/  SYNCS.PHASECHK.TRANS64.TRYWAIT P0, [R52+URZ+0xb0], R3 ;  /* 0x0000b003340075a7 */ /* 0x000e6400080011ff */
[----:B-1----:R-:W-:Y:S05]  /*6200*/  @!P0 BRA `(.L_x_103) ;  /* 0x0000003c00d48947 */ /* 0x002fea0003800000 */
.L_x_102:
[----:B------:R-:W-:Y:S05]  /*6210*/  @!P1 BRA `(.L_x_104) ;  /* 0x0000000000409947 */ /* 0x000fea0003800000 */
[----:B------:R-:W2:Y:S01]  /*6220*/  LDCU.64 UR8, c[0x4][0x78] ;  /* 0x01000f00ff0877ac */ /* 0x000ea20008000a00 */
[----:B-1----:R-:W-:Y:S01]  /*6230*/  MOV R3, 0x0 ;  /* 0x0000000000037802 */ /* 0x002fe20000000f00 */
[----:B------:R-:W-:Y:S02]  /*6240*/  HFMA2 R12, -RZ, RZ, 0, 5.9604644775390625e-08 ;  /* 0x00000001ff0c7431 */ /* 0x000fe400000001ff */
[----:B------:R-:W-:Y:S02]  /*6250*/  IMAD.MOV.U32 R8, RZ, RZ, 0x192 ;  /* 0x00000192ff087424 */ /* 0x000fe400078e00ff */
[----:B------:R-:W-:Y:S01]  /*6260*/  IMAD.MOV.U32 R13, RZ, RZ, RZ ;  /* 0x000000ffff0d7224 */ /* 0x000fe200078e00ff */
[----:B------:R-:W1:Y:S01]  /*6270*/  LDCU.64 UR6, c[0x4][0x80] ;  /* 0x01001000ff0677ac */ /* 0x000e620008000a00 */
[----:B------:R-:W3:Y:S01]  /*6280*/  LDC.64 R2, c[0x4][R3] ;  /* 0x0100000003027b82 */ /* 0x000ee20000000a00 */
[----:B------:R-:W5:Y:S01]  /*6290*/  LDCU.64 UR4, c[0x4][0x18] ;  /* 0x01000300ff0477ac */ /* 0x000f620008000a00 */
[----:B--2---:R-:W-:Y:S01]  /*62a0*/  MOV R5, UR9 ;  /* 0x0000000900057c02 */ /* 0x004fe20008000f00 */
[----:B------:R-:W-:Y:S01]  /*62b0*/  IMAD.U32 R4, RZ, RZ, UR8 ;  /* 0x00000008ff047e24 */ /* 0x000fe2000f8e00ff */
[----:B-1----:R-:W-:Y:S01]  /*62c0*/  MOV R7, UR7 ;  /* 0x0000000700077c02 */ /* 0x002fe20008000f00 */
[----:B------:R-:W-:Y:S01]  /*62d0*/  IMAD.U32 R6, RZ, RZ, UR6 ;  /* 0x00000006ff067e24 */ /* 0x000fe2000f8e00ff */
[----:B-----5:R-:W-:Y:S01]  /*62e0*/  MOV R11, UR5 ;  /* 0x00000005000b7c02 */ /* 0x020fe20008000f00 */
[----:B------:R-:W-:Y:S02]  /*62f0*/  IMAD.U32 R10, RZ, RZ, UR4 ;  /* 0x00000004ff0a7e24 */ /* 0x000fe4000f8e00ff */
[----:B------:R-:W-:Y:S07]  /*6300*/  LEPC R20, `(.L_x_104) ;  /* 0x000000001014794e */ /* 0x000fee0000000000 */
[----:B---34-:R-:W-:Y:S05]  /*6310*/  CALL.ABS.NOINC R2 ;  /* 0x0000000002007343 */ /* 0x018fea0003c00000 */
.L_x_104:
[----:B------:R-:W-:Y:S05]  /*6320*/  WARPSYNC.ALL ;  /* 0x0000000000007948 */ /* 0x000fea0003800000 */
[----:B------:R-:W-:Y:S01]  /*6330*/  R2UR UR4, R39 ;  /* 0x00000000270472ca */ /* 0x000fe200000e0000 */
[----:B------:R-:W-:Y:S01]  /*6340*/  BSSY.RECONVERGENT B0, `(.L_x_105) ;  /* 0x00000a0000007945 */ /* 0x000fe20003800200 */
[C---:B------:R-:W-:Y:S02]  /*6350*/  SHF.L.U32 R2, R48.reuse, 0x10, RZ ;  /* 0x0000001030027819 */ /* 0x040fe400000006ff */
[C---:B-1----:R-:W-:Y:S02]  /*6360*/  PRMT R3, R48.reuse, 0x8880, RZ ;  /* 0x0000888030037816 */ /* 0x042fe400000000ff */
[----:B------:R-:W-:Y:S02]  /*6370*/  SHF.L.U32 R41, R48, 0x8, RZ ;  /* 0x0000000830297819 */ /* 0x000fe400000006ff */
[----:B------:R-:W-:Y:S02]  /*6380*/  SHF.L.U32 R42, R49, 0x10, RZ ;  /* 0x00000010312a7819 */ /* 0x000fe400000006ff */
[----:B------:R-:W-:Y:S02]  /*6390*/  IADD3 R60, PT, PT, R69, UR44, RZ ;  /* 0x0000002c453c7c10 */ /* 0x000fe4000fffe0ff */
[----:B------:R-:W-:Y:S01]  /*63a0*/  SHF.R.S32.HI R42, RZ, 0x18, R42 ;  /* 0x00000018ff2a7819 */ /* 0x000fe2000001142a */
[----:B------:R-:W-:Y:S01]  /*63b0*/  LDTM.16dp32bit_t0_t15.x32 R4, tmem[UR4] ;  /* 0x00000004000479ee */ /* 0x000fe20008a80000 */
[----:B------:R-:W1:Y:S01]  /*63c0*/  LDTM.16dp32bit_t16_t31.x32 R4, tmem[UR4+0x20] ;  /* 0x00002004000479ee */ /* 0x000e620008aa0000 */
[----:B------:R-:W-:Y:S02]  /*63d0*/  SHF.L.U32 R55, R80, 0x4, RZ ;  /* 0x0000000450377819 */ /* 0x000fe400000006ff */
[----:B------:R-:W-:Y:S02]  /*63e0*/  ISETP.NE.AND P0, PT, R87, RZ, PT ;  /* 0x000000ff5700720c */ /* 0x000fe40003f05270 */
[----:B------:R-:W-:Y:S02]  /*63f0*/  IADD3 R89, PT, PT, R60, R55, RZ ;  /* 0x000000373c597210 */ /* 0x000fe40007ffe0ff */
[----:B------:R-:W-:Y:S01]  /*6400*/  ISETP.NE.AND P6, PT, R61, RZ, PT ;  /* 0x000000ff3d00720c */ /* 0x000fe20003fc5270 */
[C---:B-1----:R-:W-:Y:S01]  /*6410*/  IMAD R0, R38.reuse, R4, RZ ;  /* 0x0000000426007224 */ /* 0x042fe200078e02ff */
[----:B------:R-:W-:Y:S01]  /*6420*/  SHF.R.S32.HI R4, RZ, 0x18, R2 ;  /* 0x00000018ff047819 */ /* 0x000fe20000011402 */
[C---:B------:R-:W-:Y:S01]  /*6430*/  IMAD R2, R38.reuse, R5, RZ ;  /* 0x0000000526027224 */ /* 0x040fe200078e02ff */
[----:B------:R-:W-:Y:S01]  /*6440*/  SHF.R.S32.HI R5, RZ, 0x18, R41 ;  /* 0x00000018ff057819 */ /* 0x000fe20000011429 */
[----:B------:R-:W-:Y:S01]  /*6450*/  IMAD R0, R3, R40, R0 ;  /* 0x0000002803007224 */ /* 0x000fe200078e0200 */
[----:B------:R-:W-:Y:S01]  /*6460*/  PRMT R41, R49, 0x8880, RZ ;  /* 0x0000888031297816 */ /* 0x000fe200000000ff */
[----:B------:R-:W-:Y:S02]  /*6470*/  IMAD R3, R38, R6, RZ ;  /* 0x0000000626037224 */ /* 0x000fe400078e02ff */
[-C--:B------:R-:W-:Y:S01]  /*6480*/  IMAD R2, R4, R40.reuse, R2 ;  /* 0x0000002804027224 */ /* 0x080fe200078e0202 */
[----:B------:R-:W-:Y:S01]  /*6490*/  SHF.R.S32.HI R4, RZ, 0x18, R48 ;  /* 0x00000018ff047819 */ /* 0x000fe20000011430 */
[----:B------:R-:W-:Y:S02]  /*64a0*/  IMAD R7, R38, R7, RZ ;  /* 0x0000000726077224 */ /* 0x000fe400078e02ff */
[-C--:B------:R-:W-:Y:S02]  /*64b0*/  IMAD R3, R5, R40.reuse, R3 ;  /* 0x0000002805037224 */ /* 0x080fe400078e0203 */
[----:B------:R-:W-:Y:S02]  /*64c0*/  IMAD R7, R4, R40, R7 ;  /* 0x0000002804077224 */ /* 0x000fe400078e0207 */
[C---:B------:R-:W-:Y:S02]  /*64d0*/  IMAD R6, R38.reuse, R11, RZ ;  /* 0x0000000b26067224 */ /* 0x040fe400078e02ff */
[C---:B------:R-:W-:Y:S01]  /*64e0*/  IMAD R11, R38.reuse, R16, RZ ;  /* 0x00000010260b7224 */ /* 0x040fe200078e02ff */
[----:B------:R-:W-:Y:S01]  /*64f0*/  I2IP.S8.S32.SAT R56, R7, R3, RZ ;  /* 0x0000000307387239 */ /* 0x000fe200000014ff */
[C---:B------:R-:W-:Y:S02]  /*6500*/  IMAD R16, R38.reuse, R21, RZ ;  /* 0x0000001526107224 */ /* 0x040fe400078e02ff */
[----:B------:R-:W-:Y:S01]  /*6510*/  IMAD R21, R38, R26, RZ ;  /* 0x0000001a26157224 */ /* 0x000fe200078e02ff */
[----:B------:R-:W-:Y:S01]  /*6520*/  I2IP.S8.S32.SAT R56, R2, R0, R56 ;  /* 0x0000000002387239 */ /* 0x000fe20000001438 */
[C---:B------:R-:W-:Y:S01]  /*6530*/  IMAD R26, R38.reuse, R31, RZ ;  /* 0x0000001f261a7224 */ /* 0x040fe200078e02ff */
[----:B------:R-:W-:Y:S01]  /*6540*/  SHF.R.S32.HI R2, RZ, 0x18, R49 ;  /* 0x00000018ff027819 */ /* 0x000fe20000011431 */
[C---:B------:R-:W-:Y:S02]  /*6550*/  IMAD R3, R38.reuse, R8, RZ ;  /* 0x0000000826037224 */ /* 0x040fe400078e02ff */
[----:B------:R-:W-:Y:S02]  /*6560*/  IMAD.SHL.U32 R31, R49, 0x100, RZ ;  /* 0x00000100311f7824 */ /* 0x000fe400078e00ff */
[C---:B------:R-:W-:Y:S02]  /*6570*/  IMAD R8, R38.reuse, R13, RZ ;  /* 0x0000000d26087224 */ /* 0x040fe400078e02ff */
[C---:B------:R-:W-:Y:S01]  /*6580*/  IMAD R13, R38.reuse, R18, RZ ;  /* 0x00000012260d7224 */ /* 0x040fe200078e02ff */
[----:B------:R-:W-:Y:S01]  /*6590*/  SHF.R.S32.HI R0, RZ, 0x18, R31 ;  /* 0x00000018ff007819 */ /* 0x000fe2000001141f */
[----:B------:R-:W-:Y:S01]  /*65a0*/  IMAD R18, R38, R23, RZ ;  /* 0x0000001726127224 */ /* 0x000fe200078e02ff */
[----:B------:R-:W-:Y:S01]  /*65b0*/  SHF.L.U32 R31, R50, 0x10, RZ ;  /* 0x00000010321f7819 */ /* 0x000fe200000006ff */
[C---:B------:R-:W-:Y:S02]  /*65c0*/  IMAD R4, R38.reuse, R9, RZ ;  /* 0x0000000926047224 */ /* 0x040fe400078e02ff */
[C---:B------:R-:W-:Y:S01]  /*65d0*/  IMAD R23, R38.reuse, R28, RZ ;  /* 0x0000001c26177224 */ /* 0x040fe200078e02ff */
[----:B------:R-:W-:Y:S01]  /*65e0*/  SHF.R.S32.HI R31, RZ, 0x18, R31 ;  /* 0x00000018ff1f7819 */ /* 0x000fe2000001141f */
[C---:B------:R-:W-:Y:S02]  /*65f0*/  IMAD R7, R38.reuse, R12, RZ ;  /* 0x0000000c26077224 */ /* 0x040fe400078e02ff */
[----:B------:R-:W-:Y:S01]  /*6600*/  IMAD R28, R38, R33, RZ ;  /* 0x00000021261c7224 */ /* 0x000fe200078e02ff */
[----:B------:R-:W-:Y:S01]  /*6610*/  PRMT R33, R50, 0x8880, RZ ;  /* 0x0000888032217816 */ /* 0x000fe200000000ff */
[----:B------:R-:W-:Y:S02]  /*6620*/  IMAD R3, R41, R40, R3 ;  /* 0x0000002829037224 */ /* 0x000fe400078e0203 */
[C---:B------:R-:W-:Y:S02]  /*6630*/  IMAD R12, R38.reuse, R17, RZ ;  /* 0x00000011260c7224 */ /* 0x040fe400078e02ff */
[C---:B------:R-:W-:Y:S02]  /*6640*/  IMAD R5, R38.reuse, R10, RZ ;  /* 0x0000000a26057224 */ /* 0x040fe400078e02ff */
[----:B------:R-:W-:Y:S02]  /*6650*/  IMAD R17, R38, R22, RZ ;  /* 0x0000001626117224 */ /* 0x000fe400078e02ff */
[----:B------:R-:W-:Y:S02]  /*6660*/  IMAD R4, R42, R40, R4 ;  /* 0x000000282a047224 */ /* 0x000fe400078e0204 */
[C---:B------:R-:W-:Y:S02]  /*6670*/  IMAD R22, R38.reuse, R27, RZ ;  /* 0x0000001b26167224 */ /* 0x040fe400078e02ff */
[----:B------:R-:W-:Y:S01]  /*6680*/  IMAD R27, R38, R32, RZ ;  /* 0x00000020261b7224 */ /* 0x000fe200078e02ff */
[----:B------:R-:W-:Y:S01]  /*6690*/  SHF.L.U32 R32, R50, 0x8, RZ ;  /* 0x0000000832207819 */ /* 0x000fe200000006ff */
[-C--:B------:R-:W-:Y:S02]  /*66a0*/  IMAD R5, R0, R40.reuse, R5 ;  /* 0x0000002800057224 */ /* 0x080fe400078e0205 */
[----:B------:R-:W-:Y:S01]  /*66b0*/  IMAD.MOV.U32 R0, RZ, RZ, R33 ;  /* 0x000000ffff007224 */ /* 0x000fe200078e0021 */
[----:B------:R-:W-:Y:S01]  /*66c0*/  SHF.R.S32.HI R32, RZ, 0x18, R32 ;  /* 0x00000018ff207819 */ /* 0x000fe20000011420 */
[-C--:B------:R-:W-:Y:S01]  /*66d0*/  IMAD R6, R2, R40.reuse, R6 ;  /* 0x0000002802067224 */ /* 0x080fe200078e0206 */
[----:B------:R-:W-:Y:S01]  /*66e0*/  SHF.R.S32.HI R2, RZ, 0x18, R50 ;  /* 0x00000018ff027819 */ /* 0x000fe20000011432 */
[----:B------:R-:W-:Y:S01]  /*66f0*/  IMAD R7, R0, R40, R7 ;  /* 0x0000002800077224 */ /* 0x000fe200078e0207 */
[----:B------:R-:W-:Y:S01]  /*6700*/  PRMT R0, R51, 0x8880, RZ ;  /* 0x0000888033007816 */ /* 0x000fe200000000ff */
[----:B------:R-:W-:Y:S01]  /*6710*/  IMAD R9, R38, R14, RZ ;  /* 0x0000000e26097224 */ /* 0x000fe200078e02ff */
[----:B------:R-:W-:Y:S01]  /*6720*/  I2IP.S8.S32.SAT R6, R6, R5, RZ ;  /* 0x0000000506067239 */ /* 0x000fe200000014ff */
[-C--:B------:R-:W-:Y:S01]  /*6730*/  IMAD R8, R31, R40.reuse, R8 ;  /* 0x000000281f087224 */ /* 0x080fe200078e0208 */
[C---:B------:R-:W-:Y:S01]  /*6740*/  SHF.L.U32 R31, R51.reuse, 0x8, RZ ;  /* 0x00000008331f7819 */ /* 0x040fe200000006ff */
[----:B------:R-:W-:Y:S01]  /*6750*/  IMAD R10, R38, R15, RZ ;  /* 0x0000000f260a7224 */ /* 0x000fe200078e02ff */
[----:B------:R-:W-:Y:S01]  /*6760*/  I2IP.S8.S32.SAT R57, R4, R3, R6 ;  /* 0x0000000304397239 */ /* 0x000fe20000001406 */
[-C--:B------:R-:W-:Y:S01]  /*6770*/  IMAD R9, R32, R40.reuse, R9 ;  /* 0x0000002820097224 */ /* 0x080fe200078e0209 */
[----:B------:R-:W-:Y:S01]  /*6780*/  SHF.R.S32.HI R5, RZ, 0x18, R31 ;  /* 0x00000018ff057819 */ /* 0x000fe2000001141f */
[-C--:B------:R-:W-:Y:S01]  /*6790*/  IMAD R10, R2, R40.reuse, R10 ;  /* 0x00000028020a7224 */ /* 0x080fe200078e020a */
[----:B------:R-:W-:Y:S01]  /*67a0*/  SHF.L.U32 R2, R51, 0x10, RZ ;  /* 0x0000001033027819 */ /* 0x000fe200000006ff */
[----:B------:R-:W-:Y:S01]  /*67b0*/  IMAD R11, R0, R40, R11 ;  /* 0x00000028000b7224 */ /* 0x000fe200078e020b */
[----:B------:R-:W-:Y:S01]  /*67c0*/  SHF.R.S32.HI R0, RZ, 0x18, R51 ;  /* 0x00000018ff007819 */ /* 0x000fe20000011433 */
[C---:B------:R-:W-:Y:S01]  /*67d0*/  IMAD R15, R38.reuse, R20, RZ ;  /* 0x00000014260f7224 */ /* 0x040fe200078e02ff */
[----:B------:R-:W-:Y:S01]  /*67e0*/  SHF.R.S32.HI R2, RZ, 0x18, R2 ;  /* 0x00000018ff027819 */ /* 0x000fe20000011402 */
[C---:B------:R-:W-:Y:S01]  /*67f0*/  IMAD R14, R38.reuse, R19, RZ ;  /* 0x00000013260e7224 */ /* 0x040fe200078e02ff */
[C---:B----4-:R-:W-:Y:S01]  /*6800*/  SHF.L.U32 R4, R45.reuse, 0x10, RZ ;  /* 0x000000102d047819 */ /* 0x050fe200000006ff */
[----:B------:R-:W-:Y:S01]  /*6810*/  IMAD R19, R38, R24, RZ ;  /* 0x0000001826137224 */ /* 0x000fe200078e02ff */
[----:B------:R-:W-:Y:S01]  /*6820*/  PRMT R3, R45, 0x8880, RZ ;  /* 0x000088802d037816 */ /* 0x000fe200000000ff */
[-C--:B------:R-:W-:Y:S01]  /*6830*/  IMAD R12, R2, R40.reuse, R12 ;  /* 0x00000028020c7224 */ /* 0x080fe200078e020c */
[----:B------:R-:W-:Y:S01]  /*6840*/  PRMT R2, R44, 0x8880, RZ ;  /* 0x000088802c027816 */ /* 0x000fe200000000ff */
[-C--:B------:R-:W-:Y:S01]  /*6850*/  IMAD R13, R5, R40.reuse, R13 ;  /* 0x00000028050d7224 */ /* 0x080fe200078e020d */
[----:B------:R-:W-:Y:S01]  /*6860*/  SHF.R.S32.HI R4, RZ, 0x18, R4 ;  /* 0x00000018ff047819 */ /* 0x000fe20000011404 */
[----:B------:R-:W-:Y:S01]  /*6870*/  IMAD R14, R0, R40, R14 ;  /* 0x00000028000e7224 */ /* 0x000fe200078e020e */
[----:B------:R-:W-:Y:S01]  /*6880*/  MOV R0, R2 ;  /* 0x0000000200007202 */ /* 0x000fe20000000f00 */
[----:B------:R-:W-:Y:S01]  /*6890*/  IMAD.U32 R5, R44, 0x10000, RZ ;  /* 0x000100002c057824 */ /* 0x000fe200078e00ff */
[----:B------:R-:W-:Y:S01]  /*68a0*/  I2IP.S8.S32.SAT R9, R10, R9, RZ ;  /* 0x000000090a097239 */ /* 0x000fe200000014ff */
[----:B------:R-:W-:Y:S01]  /*68b0*/  IMAD R20, R38, R25, RZ ;  /* 0x0000001926147224 */ /* 0x000fe200078e02ff */
[----:B------:R-:W-:Y:S01]  /*68c0*/  I2IP.S8.S32.SAT R13, R14, R13, RZ ;  /* 0x0000000d0e0d7239 */ /* 0x000fe200000014ff */
[----:B------:R-:W-:Y:S01]  /*68d0*/  IMAD R15, R0, R40, R15 ;  /* 0x00000028000f7224 */ /* 0x000fe200078e020f */
[----:B------:R-:W-:Y:S01]  /*68e0*/  SHF.R.S32.HI R2, RZ, 0x18, R5 ;  /* 0x00000018ff027819 */ /* 0x000fe20000011405 */
[----:B------:R-:W-:Y:S01]  /*68f0*/  IMAD R24, R38, R29, RZ ;  /* 0x0000001d26187224 */ /* 0x000fe200078e02ff */
[----:B------:R-:W-:Y:S01]  /*6900*/  SHF.L.U32 R0, R44, 0x8, RZ ;  /* 0x000000082c007819 */ /* 0x000fe200000006ff */
[----:B------:R-:W-:Y:S01]  /*6910*/  IMAD R25, R38, R30, RZ ;  /* 0x0000001e26197224 */ /* 0x000fe200078e02ff */
[----:B------:R-:W-:Y:S01]  /*6920*/  I2IP.S8.S32.SAT R58, R8, R7, R9 ;  /* 0x00000007083a7239 */ /* 0x000fe20000001409 */
[----:B------:R-:W-:Y:S01]  /*6930*/  IMAD R16, R2, R40, R16 ;  /* 0x0000002802107224 */ /* 0x000fe200078e0210 */
[----:B------:R-:W-:Y:S01]  /*6940*/  SHF.R.S32.HI R0, RZ, 0x18, R0 ;  /* 0x00000018ff007819 */ /* 0x000fe20000011400 */
[----:B------:R-:W-:Y:S01]  /*6950*/  IMAD R29, R38, R34, RZ ;  /* 0x00000022261d7224 */ /* 0x000fe200078e02ff */
[----:B------:R-:W-:Y:S01]  /*6960*/  SHF.R.S32.HI R2, RZ, 0x18, R44 ;  /* 0x00000018ff027819 */ /* 0x000fe2000001142c */
[----:B------:R-:W-:Y:S01]  /*6970*/  IMAD.SHL.U32 R5, R45, 0x100, RZ ;  /* 0x000001002d057824 */ /* 0x000fe200078e00ff */
[----:B------:R-:W-:Y:S01]  /*6980*/  I2IP.S8.S32.SAT R59, R12, R11, R13 ;  /* 0x0000000b0c3b7239 */ /* 0x000fe2000000140d */
[-C--:B------:R-:W-:Y:S02]  /*6990*/  IMAD R17, R0, R40.reuse, R17 ;  /* 0x0000002800117224 */ /* 0x080fe400078e0211 */
[-C--:B------:R-:W-:Y:S01]  /*69a0*/  IMAD R18, R2, R40.reuse, R18 ;  /* 0x0000002802127224 */ /* 0x080fe200078e0212 */
[----:B------:R-:W-:Y:S01]  /*69b0*/  SHF.R.S32.HI R0, RZ, 0x18, R5 ;  /* 0x00000018ff007819 */ /* 0x000fe20000011405 */
[-C--:B------:R-:W-:Y:S01]  /*69c0*/  IMAD R19, R3, R40.reuse, R19 ;  /* 0x0000002803137224 */ /* 0x080fe200078e0213 */
[----:B------:R-:W-:Y:S01]  /*69d0*/  SHF.R.S32.HI R2, RZ, 0x18, R45 ;  /* 0x00000018ff027819 */ /* 0x000fe2000001142d */
[-C--:B------:R-:W-:Y:S01]  /*69e0*/  IMAD R20, R4, R40.reuse, R20 ;  /* 0x0000002804147224 */ /* 0x080fe200078e0214 */
[----:B------:R-:W-:Y:S01]  /*69f0*/  SHF.L.U32 R4, R46, 0x10, RZ ;  /* 0x000000102e047819 */ /* 0x000fe200000006ff */
[-C--:B------:R-:W-:Y:S01]  /*6a00*/  IMAD R21, R0, R40.reuse, R21 ;  /* 0x0000002800157224 */ /* 0x080fe200078e0215 */
[C---:B------:R-:W-:Y:S01]  /*6a10*/  PRMT R0, R46.reuse, 0x8880, RZ ;  /* 0x000088802e007816 */ /* 0x040fe200000000ff */
[----:B------:R1:W-:Y:S01]  /*6a20*/  STS.128 [R69+UR44+0x4200], R56 ;  /* 0x0042003845007988 */ /* 0x0003e20008000c2c */
[----:B------:R-:W-:Y:S01]  /*6a30*/  SHF.L.U32 R3, R46, 0x8, RZ ;  /* 0x000000082e037819 */ /* 0x000fe200000006ff */
[-C--:B------:R-:W-:Y:S01]  /*6a40*/  IMAD R22, R2, R40.reuse, R22 ;  /* 0x0000002802167224 */ /* 0x080fe200078e0216 */
[----:B------:R-:W-:Y:S01]  /*6a50*/  SHF.R.S32.HI R2, RZ, 0x18, R4 ;  /* 0x00000018ff027819 */ /* 0x000fe20000011404 */
[-C--:B------:R-:W-:Y:S01]  /*6a60*/  IMAD R23, R0, R40.reuse, R23 ;  /* 0x0000002800177224 */ /* 0x080fe200078e0217 */
[----:B------:R-:W-:Y:S01]  /*6a70*/  SHF.R.S32.HI R3, RZ, 0x18, R3 ;  /* 0x00000018ff037819 */ /* 0x000fe20000011403 */
[----:B------:R-:W-:Y:S01]  /*6a80*/  IMAD R30, R38, R35, RZ ;  /* 0x00000023261e7224 */ /* 0x000fe200078e02ff */
[----:B------:R-:W-:Y:S01]  /*6a90*/  SHF.R.S32.HI R0, RZ, 0x18, R46 ;  /* 0x00000018ff007819 */ /* 0x000fe2000001142e */
[-C--:B------:R-:W-:Y:S01]  /*6aa0*/  IMAD R24, R2, R40.reuse, R24 ;  /* 0x0000002802187224 */ /* 0x080fe200078e0218 */
[----:B------:R-:W-:Y:S01]  /*6ab0*/  PRMT R2, R47, 0x8880, RZ ;  /* 0x000088802f027816 */ /* 0x000fe200000000ff */
[-C--:B------:R-:W-:Y:S01]  /*6ac0*/  IMAD R25, R3, R40.reuse, R25 ;  /* 0x0000002803197224 */ /* 0x080fe200078e0219 */
[C---:B------:R-:W-:Y:S01]  /*6ad0*/  SHF.L.U32 R3, R47.reuse, 0x10, RZ ;  /* 0x000000102f037819 */ /* 0x040fe200000006ff */
[----:B------:R-:W-:Y:S01]  /*6ae0*/  IMAD.SHL.U32 R4, R47, 0x100, RZ ;  /* 0x000001002f047824 */ /* 0x000fe200078e00ff */
[----:B------:R-:W-:Y:S01]  /*6af0*/  SHF.R.S32.HI R5, RZ, 0x18, R47 ;  /* 0x00000018ff057819 */ /* 0x000fe2000001142f */
[-C--:B------:R-:W-:Y:S01]  /*6b00*/  IMAD R26, R0, R40.reuse, R26 ;  /* 0x00000028001a7224 */ /* 0x080fe200078e021a */
[----:B------:R-:W-:Y:S01]  /*6b10*/  SHF.R.S32.HI R3, RZ, 0x18, R3 ;  /* 0x00000018ff037819 */ /* 0x000fe20000011403 */
[-C--:B------:R-:W-:Y:S01]  /*6b20*/  IMAD R27, R2, R40.reuse, R27 ;  /* 0x00000028021b7224 */ /* 0x080fe200078e021b */
[----:B------:R-:W-:Y:S02]  /*6b30*/  SHF.R.S32.HI R4, RZ, 0x18, R4 ;  /* 0x00000018ff047819 */ /* 0x000fe40000011404 */
[----:B------:R-:W-:Y:S01]  /*6b40*/  I2IP.S8.S32.SAT R17, R18, R17, RZ ;  /* 0x0000001112117239 */ /* 0x000fe200000014ff */
[-C--:B------:R-:W-:Y:S01]  /*6b50*/  IMAD R28, R3, R40.reuse, R28 ;  /* 0x00000028031c7224 */ /* 0x080fe200078e021c */
[----:B------:R-:W-:Y:S01]  /*6b60*/  I2IP.S8.S32.SAT R21, R22, R21, RZ ;  /* 0x0000001516157239 */ /* 0x000fe200000014ff */
[-C--:B------:R-:W-:Y:S01]  /*6b70*/  IMAD R29, R4, R40.reuse, R29 ;  /* 0x00000028041d7224 */ /* 0x080fe200078e021d */
[----:B------:R-:W-:Y:S01]  /*6b80*/  I2IP.S8.S32.SAT R16, R16, R15, R17 ;  /* 0x0000000f10107239 */ /* 0x000fe20000001411 */
[----:B------:R-:W-:Y:S01]  /*6b90*/  IMAD R30, R5, R40, R30 ;  /* 0x00000028051e7224 */ /* 0x000fe200078e021e */
[----:B------:R-:W-:Y:S02]  /*6ba0*/  I2IP.S8.S32.SAT R17, R20, R19, R21 ;  /* 0x0000001314117239 */ /* 0x000fe40000001415 */
[----:B------:R-:W-:Y:S02]  /*6bb0*/  I2IP.S8.S32.SAT R18, R26, R25, RZ ;  /* 0x000000191a127239 */ /* 0x000fe400000014ff */
[----:B------:R-:W-:Y:S02]  /*6bc0*/  I2IP.S8.S32.SAT R19, R30, R29, RZ ;  /* 0x0000001d1e137239 */ /* 0x000fe400000014ff */
[----:B------:R-:W-:Y:S02]  /*6bd0*/  I2IP.S8.S32.SAT R18, R24, R23, R18 ;  /* 0x0000001718127239 */ /* 0x000fe40000001412 */
[----:B------:R-:W-:Y:S02]  /*6be0*/  I2IP.S8.S32.SAT R19, R28, R27, R19 ;  /* 0x0000001b1c137239 */ /* 0x000fe40000001413 */
[----:B------:R-:W-:Y:S02]  /*6bf0*/  LEA R0, R82, UR44, 0x3 ;  /* 0x0000002c52007c11 */ /* 0x000fe4000f8e18ff */
[----:B------:R-:W-:Y:S01]  /*6c00*/  @P6 SHF.L.U32 R2, R81, 0x1f, RZ ;  /* 0x0000001f51026819 */ /* 0x000fe200000006ff */
[----:B------:R1:W-:Y:S01]  /*6c10*/  STS.128 [R89+0x4210], R16 ;  /* 0x0042101059007388 */ /* 0x0003e20000000c00 */
[----:B------:R-:W-:Y:S01]  /*6c20*/  @!PT LDS RZ, [RZ] ;  /* 0x00000000fffff984 */ /* 0x000fe20000000800 */
[----:B------:R-:W-:Y:S01]  /*6c30*/  @!PT LDS RZ, [RZ] ;  /* 0x00000000fffff984 */ /* 0x000fe20000000800 */
[----:B------:R-:W-:Y:S01]  /*6c40*/  @!PT LDS RZ, [RZ] ;  /* 0x00000000fffff984 */ /* 0x000fe20000000800 */
[----:B------:R-:W-:Y:S01]  /*6c50*/  @!PT LDS RZ, [RZ] ;  /* 0x00000000fffff984 */ /* 0x000fe20000000800 */
[----:B------:R2:W-:Y:S07]  /*6c60*/  MEMBAR.ALL.CTA ;  /* 0x0000000000007992 */ /* 0x0005ee0000008000 */
[----:B--2---:R-:W2:Y:S02]  /*6c70*/  FENCE.VIEW.ASYNC.S ;  /* 0x00000000000073c6 */ /* 0x004ea40000000000 */
[----:B--2---:R-:W-:Y:S06]  /*6c80*/  BAR.SYNC.DEFER_BLOCKING 0x1, 0x80 ;  /* 0x0042000000007b1d */ /* 0x004fec0000010000 */
[----:B------:R-:W-:Y:S05]  /*6c90*/  @P0 BRA `(.L_x_106) ;  /* 0x0000000000280947 */ /* 0x000fea0003800000 */
[----:B------:R-:W-:Y:S01]  /*6ca0*/  UIADD3 UR4, UPT, UPT, UR44, 0x4200, URZ ;  /* 0x000042002c047890 */ /* 0x000fe2000fffe0ff */
[----:B------:R-:W-:Y:S05]  /*6cb0*/  UMOV UR51, UR36 ;  /* 0x0000002400337c82 */ /* 0x000fea0008000000 */
[----:B------:R-:W-:Y:S01]  /*6cc0*/  MOV R86, UR4 ;  /* 0x0000000400567c02 */ /* 0x000fe20008000f00 */
[----:B------:R-:W-:Y:S03]  /*6cd0*/  UIADD3 UR4, UP0, UPT, UR62, 0x680, URZ ;  /* 0x000006803e047890 */ /* 0x000fe6000ff1e0ff */
[----:B------:R-:W-:Y:S01]  /*6ce0*/  R2UR UR48, R86 ;  /* 0x00000000563072ca */ /* 0x000fe200000e0000 */
[----:B------:R-:W-:Y:S11]  /*6cf0*/  UIADD3.X UR5, UPT, UPT, URZ, UR63, URZ, UP0, !UPT ;  /* 0x0000003fff057290 */ /* 0x000ff600087fe4ff */
[----:B------:R-:W-:Y:S01]  /*6d00*/  @!UPT UIADD3 URZ, UPT, UPT, URZ, URZ, URZ ;  /* 0x000000fffffff290 */ /* 0x000fe2000fffe0ff */
[----:B------:R2:W-:Y:S01]  /*6d10*/  UTMASTG.3D [UR48], [UR4] ;  /* 0x00000030040073b5 */ /* 0x0005e20008010000 */
[----:B------:R0:W-:Y:S01]  /*6d20*/  UTMACMDFLUSH ;  /* 0x00000000000079b7 */ /* 0x0001e20000000000 */
[----:B--2---:R-:W-:Y:S04]  /*6d30*/  DEPBAR.LE SB0, 0x1 ;  /* 0x000080400000791a */ /* 0x004fe80000000000 */
.L_x_106:
[----:B------:R-:W-:Y:S05]  /*6d40*/  BSYNC.RECONVERGENT B0 ;  /* 0x0000000000007941 */ /* 0x000fea0003800200 */
.L_x_105:
[----:B------:R-:W-:Y:S06]  /*6d50*/  BAR.SYNC.DEFER_BLOCKING 0x1, 0x80 ;  /* 0x0042000000007b1d */ /* 0x000fec0000010000 */
[----:B------:R-:W2:Y:S01]  /*6d60*/  @P6 SYNCS.PHASECHK.TRANS64.TRYWAIT P0, [R0+URZ+0x40], R2 ;  /* 0x00004002000065a7 */ /* 0x000ea200080011ff */
[----:B------:R-:W-:Y:S01]  /*6d70*/  BSSY B1, `(.L_x_107) ;  /* 0x000001f000017945 */ /* 0x000fe20003800000 */
[----:B--2---:R-:W-:Y:S03]  /*6d80*/  @P6 SEL R53, RZ, 0x1, !P0 ;  /* 0x00000001ff356807 */ /* 0x004fe60004000000 */
[----:B------:R-:W-:Y:S05]  /*6d90*/  @!P6 BRA `(.L_x_108) ;  /* 0x000000000070e947 */ /* 0x000fea0003800000 */
[----:B------:R-:W-:Y:S01]  /*6da0*/  ISETP.NE.AND P1, PT, R54, RZ, PT ;  /* 0x000000ff3600720c */ /* 0x000fe20003f25270 */
[----:B------:R-:W-:Y:S01]  /*6db0*/  BSSY B0, `(.L_x_109) ;  /* 0x0000008000007945 */ /* 0x000fe20003800000 */
[----:B------:R-:W-:Y:S11]  /*6dc0*/  ISETP.NE.AND P0, PT, R53, RZ, PT ;  /* 0x000000ff3500720c */ /* 0x000ff60003f05270 */
[----:B------:R-:W-:Y:S04]  /*6dd0*/  @P1 IMAD R4, R82, 0x1000, R60 ;  /* 0x0000100052041824 */ /* 0x000fe800078e023c */
[----:B------:R-:W-:Y:S01]  /*6de0*/  @P1 IMAD.IADD R3, R55, 0x1, R4 ;  /* 0x0000000137031824 */ /* 0x000fe200078e0204 */
[----:B------:R-:W-:Y:S06]  /*6df0*/  @P0 BRA `(.L_x_110) ;  /* 0x00000000000c0947 */ /* 0x000fec0003800000 */
[----:B------:R-:W-:Y:S04]  /*6e00*/  SHF.L.U32 R2, R81, 0x1f, RZ ;  /* 0x0000001f51027819 */ /* 0x000fe800000006ff */
[----:B------:R-:W2:Y:S02]  /*6e10*/  SYNCS.PHASECHK.TRANS64.TRYWAIT P0, [R0+URZ+0x40], R2 ;  /* 0x00004002000075a7 */ /* 0x000ea400080011ff */
[----:B--2---:R-:W-:Y:S05]  /*6e20*/  @!P0 BRA `(.L_x_111) ;  /* 0x0000003000e08947 */ /* 0x004fea0003800000 */
.L_x_110:
[----:B------:R-:W-:Y:S05]  /*6e30*/  BSYNC B0 ;  /* 0x0000000000007941 */ /* 0x000fea0003800000 */
.L_x_109:
[----:B------:R-:W-:Y:S01]  /*6e40*/  ISETP.NE.AND P0, PT, R54, RZ, PT ;  /* 0x000000ff3600720c */ /* 0x000fe20003f05270 */
[----:B--2---:R-:W-:Y:S02]  /*6e50*/  VIADD R2, R0, 0x60 ;  /* 0x0000006000027836 */ /* 0x004fe40000000000 */
[----:B------:R-:W-:Y:S02]  /*6e60*/  IMAD.U32 R0, RZ, RZ, UR45 ;  /* 0x0000002dff007e24 */ /* 0x000fe4000f8e00ff */
[----:B------:R-:W-:Y:S03]  /*6e70*/  VIADD R82, R82, 0x1 ;  /* 0x0000000152527836 */ /* 0x000fe60000000000 */
[----:B------:R-:W-:Y:S05]  /*6e80*/  PRMT R0, R0, 0x654, R2 ;  /* 0x0000065400007816 */ /* 0x000fea0000000002 */
[----:B------:R2:W3:Y:S04]  /*6e90*/  @P0 LDS.128 R48, [R4+0x200] ;  /* 0x0002000004300984 */ /* 0x0004e80000000c00 */
        /* <DEDUP_REMOVED lines=11> */
[----:B--23--:R-:W-:Y:S02]  /*6f50*/  LOP3.LUT R81, R81, R0, RZ, 0x3c, !PT ;  /* 0x0000000051517212 */ /* 0x00cfe400078e3cff */
.L_x_108:
[----:B------:R-:W-:Y:S05]  /*6f60*/  BSYNC B1 ;  /* 0x0000000000017941 */ /* 0x000fea0003800000 */
.L_x_107:
[----:B------:R-:W-:Y:S05]  /*6f70*/  VIADD R0, R39, 0x40 ;  /* 0x0000004027007836 */ /* 0x000fea0000000000 */
[----:B------:R-:W-:Y:S04]  /*6f80*/  SHF.R.U32.HI R0, RZ, 0x15, R0 ;  /* 0x00000015ff007819 */ /* 0x000fe80000011600 */
[----:B------:R-:W-:Y:S11]  /*6f90*/  LOP3.LUT P0, RZ, R0, 0x3, R75, 0x48, !PT ;  /* 0x0000000300ff7812 */ /* 0x000ff6000780484b */
[----:B------:R-:W-:Y:S02]  /*6fa0*/  @!UPT UIADD3 URZ, UPT, UPT, URZ, URZ, URZ ;  /* 0x000000fffffff290 */ /* 0x000fe4000fffe0ff */
[----:B------:R-:W-:Y:S05]  /*6fb0*/  @!P0 BRA `(.L_x_112) ;  /* 0x0000000000408947 */ /* 0x000fea0003800000 */
[----:B------:R-:W2:Y:S01]  /*6fc0*/  LDCU.64 UR8, c[0x4][0x78] ;  /* 0x01000f00ff0877ac */ /* 0x000ea20008000a00 */
[----:B------:R-:W-:Y:S01]  /*6fd0*/  MOV R3, 0x0 ;  /* 0x0000000000037802 */ /* 0x000fe20000000f00 */
[----:B------:R-:W-:Y:S02]  /*6fe0*/  HFMA2 R12, -RZ, RZ, 0, 5.9604644775390625e-08 ;  /* 0x00000001ff0c7431 */ /* 0x000fe400000001ff */
[----:B------:R-:W-:Y:S02]  /*6ff0*/  IMAD.MOV.U32 R8, RZ, RZ, 0x192 ;  /* 0x00000192ff087424 */ /* 0x000fe400078e00ff */
[----:B------:R-:W-:Y:S01]  /*7000*/  IMAD.MOV.U32 R13, RZ, RZ, RZ ;  /* 0x000000ffff0d7224 */ /* 0x000fe200078e00ff */
[----:B------:R-:W3:Y:S01]  /*7010*/  LDCU.64 UR6, c[0x4][0x80] ;  /* 0x01001000ff0677ac */ /* 0x000ee20008000a00 */
[----:B------:R-:W1:Y:S01]  /*7020*/  LDC.64 R2, c[0x4][R3] ;  /* 0x0100000003027b82 */ /* 0x000e620000000a00 */
[----:B------:R-:W5:Y:S01]  /*7030*/  LDCU.64 UR4, c[0x4][0x18] ;  /* 0x01000300ff0477ac */ /* 0x000f620008000a00 */
[----:B--2---:R-:W-:Y:S01]  /*7040*/  MOV R5, UR9 ;  /* 0x0000000900057c02 */ /* 0x004fe20008000f00 */
[----:B------:R-:W-:Y:S01]  /*7050*/  IMAD.U32 R4, RZ, RZ, UR8 ;  /* 0x00000008ff047e24 */ /* 0x000fe2000f8e00ff */
[----:B---3--:R-:W-:Y:S01]  /*7060*/  MOV R7, UR7 ;  /* 0x0000000700077c02 */ /* 0x008fe20008000f00 */
[----:B------:R-:W-:Y:S01]  /*7070*/  IMAD.U32 R6, RZ, RZ, UR6 ;  /* 0x00000006ff067e24 */ /* 0x000fe2000f8e00ff */
[----:B-----5:R-:W-:Y:S01]  /*7080*/  MOV R11, UR5 ;  /* 0x00000005000b7c02 */ /* 0x020fe20008000f00 */
[----:B------:R-:W-:Y:S02]  /*7090*/  IMAD.U32 R10, RZ, RZ, UR4 ;  /* 0x00000004ff0a7e24 */ /* 0x000fe4000f8e00ff */
[----:B------:R-:W-:Y:S07]  /*70a0*/  LEPC R20, `(.L_x_112) ;  /* 0x000000001014794e */ /* 0x000fee0000000000 */
[----:B-1--4-:R-:W-:Y:S05]  /*70b0*/  CALL.ABS.NOINC R2 ;  /* 0x0000000002007343 */ /* 0x012fea0003c00000 */
.L_x_112:
[C---:B------:R-:W-:Y:S01]  /*70c0*/  SHF.L.U32 R2, R48.reuse, 0x10, RZ ;  /* 0x0000001030027819 */ /* 0x040fe200000006ff */
[----:B------:R-:W-:Y:S05]  /*70d0*/  WARPSYNC.ALL ;  /* 0x0000000000007948 */ /* 0x000fea0003800000 */
[----:B------:R-:W-:Y:S01]  /*70e0*/  R2UR UR4, R39 ;  /* 0x00000000270472ca */ /* 0x000fe200000e0000 */
[----:B------:R-:W-:Y:S01]  /*70f0*/  BSSY.RECONVERGENT B0, `(.L_x_113) ;  /* 0x0000099000007945 */ /* 0x000fe20003800200 */
[C---:B------:R-:W-:Y:S02]  /*7100*/  PRMT R3, R48.reuse, 0x8880, RZ ;  /* 0x0000888030037816 */ /* 0x040fe400000000ff */
[----:B------:R-:W-:Y:S02]  /*7110*/  SHF.L.U32 R41, R48, 0x8, RZ ;  /* 0x0000000830297819 */ /* 0x000fe400000006ff */
[C---:B------:R-:W-:Y:S02]  /*7120*/  SHF.L.U32 R42, R49.reuse, 0x10, RZ ;  /* 0x00000010312a7819 */ /* 0x040fe400000006ff */
[----:B------:R-:W-:Y:S02]  /*7130*/  SHF.L.U32 R43, R49, 0x8, RZ ;  /* 0x00000008312b7819 */ /* 0x000fe400000006ff */
[----:B------:R-:W-:Y:S02]  /*7140*/  SHF.R.S32.HI R42, RZ, 0x18, R42 ;  /* 0x00000018ff2a7819 */ /* 0x000fe4000001142a */
[----:B------:R-:W-:Y:S01]  /*7150*/  SHF.R.S32.HI R43, RZ, 0x18, R43 ;  /* 0x00000018ff2b7819 */ /* 0x000fe2000001142b */
[----:B-1----:R-:W-:Y:S01]  /*7160*/  LDTM.16dp32bit_t0_t15.x32 R4, tmem[UR4+0x40] ;  /* 0x00004004000479ee */ /* 0x002fe20008a80000 */
[----:B------:R-:W1:Y:S01]  /*7170*/  LDTM.16dp32bit_t16_t31.x32 R4, tmem[UR4+0x60] ;  /* 0x00006004000479ee */ /* 0x000e620008aa0000 */
[----:B------:R-:W-:Y:S02]  /*7180*/  ISETP.NE.AND P0, PT, R87, RZ, PT ;  /* 0x000000ff5700720c */ /* 0x000fe40003f05270 */
        /* <DEDUP_REMOVED lines=16> */
[----:B------:R-:W-:Y:S01]  /*7290*/  IMAD R5, R38, R9, RZ ;  /* 0x0000000926057224 */ /* 0x000fe200078e02ff */
[----:B------:R-:W-:Y:S01]  /*72a0*/  PRMT R7, R50, 0x8880, RZ ;  /* 0x0000888032077816 */ /* 0x000fe200000000ff */
[----:B------:R-:W-:Y:S01]  /*72b0*/  IMAD R12, R38, R16, RZ ;  /* 0x00000010260c7224 */ /* 0x000fe200078e02ff */
[----:B------:R-:W-:Y:S01]  /*72c0*/  I2IP.S8.S32.SAT R56, R2, R0, R56 ;  /* 0x0000000002387239 */ /* 0x000fe20000001438 */
[C---:B------:R-:W-:Y:S01]  /*72d0*/  IMAD R9, R38.reuse, R13, RZ ;  /* 0x0000000d26097224 */ /* 0x040fe200078e02ff */
[----:B------:R-:W-:Y:S01]  /*72e0*/  SHF.R.S32.HI R3, RZ, 0x18, R49 ;  /* 0x00000018ff037819 */ /* 0x000fe20000011431 */
[----:B------:R-:W-:Y:S01]  /*72f0*/  IMAD R16, R38, R20, RZ ;  /* 0x0000001426107224 */ /* 0x000fe200078e02ff */
[----:B----4-:R-:W-:Y:S01]  /*7300*/  SHF.L.U32 R0, R44, 0x10, RZ ;  /* 0x000000102c007819 */ /* 0x010fe200000006ff */
[----:B------:R-:W-:Y:S01]  /*7310*/  IMAD R13, R38, R17, RZ ;  /* 0x00000011260d7224 */ /* 0x000fe200078e02ff */
[----:B------:R-:W-:Y:S01]  /*7320*/  SHF.L.U32 R2, R44, 0x8, RZ ;  /* 0x000000082c027819 */ /* 0x000fe200000006ff */
[C---:B------:R-:W-:Y:S01]  /*7330*/  IMAD R20, R38.reuse, R24, RZ ;  /* 0x0000001826147224 */ /* 0x040fe200078e02ff */
[----:B------:R-:W-:Y:S01]  /*7340*/  SHF.R.S32.HI R0, RZ, 0x18, R0 ;  /* 0x00000018ff007819 */ /* 0x000fe20000011400 */
[C---:B------:R-:W-:Y:S01]  /*7350*/  IMAD R17, R38.reuse, R21, RZ ;  /* 0x0000001526117224 */ /* 0x040fe200078e02ff */
[----:B------:R-:W-:Y:S01]  /*7360*/  SHF.R.S32.HI R2, RZ, 0x18, R2 ;  /* 0x00000018ff027819 */ /* 0x000fe20000011402 */
[C---:B------:R-:W-:Y:S02]  /*7370*/  IMAD R24, R38.reuse, R28, RZ ;  /* 0x0000001c26187224 */ /* 0x040fe400078e02ff */
[C---:B------:R-:W-:Y:S02]  /*7380*/  IMAD R6, R38.reuse, R10, RZ ;  /* 0x0000000a26067224 */ /* 0x040fe400078e02ff */
[C---:B------:R-:W-:Y:S02]  /*7390*/  IMAD R21, R38.reuse, R25, RZ ;  /* 0x0000001926157224 */ /* 0x040fe400078e02ff */
[----:B------:R-:W-:Y:S01]  /*73a0*/  IMAD R28, R38, R32, RZ ;  /* 0x00000020261c7224 */ /* 0x000fe200078e02ff */
[----:B------:R-:W-:Y:S01]  /*73b0*/  SHF.L.U32 R32, R50, 0x10, RZ ;  /* 0x0000001032207819 */ /* 0x000fe200000006ff */
[-C--:B------:R-:W-:Y:S02]  /*73c0*/  IMAD R4, R41, R40.reuse, R4 ;  /* 0x0000002829047224 */ /* 0x080fe400078e0204 */
[----:B------:R-:W-:Y:S01]  /*73d0*/  IMAD R25, R38, R29, RZ ;  /* 0x0000001d26197224 */ /* 0x000fe200078e02ff */
[----:B------:R-:W-:Y:S01]  /*73e0*/  SHF.R.S32.HI R32, RZ, 0x18, R32 ;  /* 0x00000018ff207819 */ /* 0x000fe20000011420 */
[----:B------:R-:W-:Y:S02]  /*73f0*/  IMAD R5, R42, R40, R5 ;  /* 0x000000282a057224 */ /* 0x000fe400078e0205 */
[----:B------:R-:W-:Y:S01]  /*7400*/  IMAD R29, R38, R33, RZ ;  /* 0x00000021261d7224 */ /* 0x000fe200078e02ff */
[----:B------:R-:W-:Y:S01]  /*7410*/  SHF.L.U32 R33, R50, 0x8, RZ ;  /* 0x0000000832217819 */ /* 0x000fe200000006ff */
[C---:B------:R-:W-:Y:S02]  /*7420*/  IMAD R11, R38.reuse, R11, RZ ;  /* 0x0000000b260b7224 */ /* 0x040fe400078e02ff */
[C---:B------:R-:W-:Y:S01]  /*7430*/  IMAD R10, R38.reuse, R14, RZ ;  /* 0x0000000e260a7224 */ /* 0x040fe200078e02ff */
[----:B------:R-:W-:Y:S01]  /*7440*/  SHF.R.S32.HI R33, RZ, 0x18, R33 ;  /* 0x00000018ff217819 */ /* 0x000fe20000011421 */
[----:B------:R-:W-:Y:S02]  /*7450*/  IMAD R6, R43, R40, R6 ;  /* 0x000000282b067224 */ /* 0x000fe400078e0206 */
[C---:B------:R-:W-:Y:S02]  /*7460*/  IMAD R14, R38.reuse, R18, RZ ;  /* 0x00000012260e7224 */ /* 0x040fe400078e02ff */
[C---:B------:R-:W-:Y:S02]  /*7470*/  IMAD R18, R38.reuse, R22, RZ ;  /* 0x0000001626127224 */ /* 0x040fe400078e02ff */
[----:B------:R-:W-:Y:S01]  /*7480*/  IMAD R11, R3, R40, R11 ;  /* 0x00000028030b7224 */ /* 0x000fe200078e020b */
[----:B------:R-:W-:Y:S01]  /*7490*/  PRMT R3, R51, 0x8880, RZ ;  /* 0x0000888033037816 */ /* 0x000fe200000000ff */
[C---:B------:R-:W-:Y:S02]  /*74a0*/  IMAD R22, R38.reuse, R26, RZ ;  /* 0x0000001a26167224 */ /* 0x040fe400078e02ff */
[C---:B------:R-:W-:Y:S01]  /*74b0*/  IMAD R26, R38.reuse, R30, RZ ;  /* 0x0000001e261a7224 */ /* 0x040fe200078e02ff */
[----:B------:R-:W-:Y:S01]  /*74c0*/  I2IP.S8.S32.SAT R11, R11, R6, RZ ;  /* 0x000000060b0b7239 */ /* 0x000fe200000014ff */
[----:B------:R-:W-:Y:S01]  /*74d0*/  IMAD R8, R7, R40, R8 ;  /* 0x0000002807087224 */ /* 0x000fe200078e0208 */
[----:B------:R-:W-:Y:S01]  /*74e0*/  SHF.L.U32 R6, R51, 0x10, RZ ;  /* 0x0000001033067819 */ /* 0x000fe200000006ff */
[----:B------:R-:W-:Y:S01]  /*74f0*/  IMAD R30, R38, R34, RZ ;  /* 0x00000022261e7224 */ /* 0x000fe200078e02ff */
[----:B------:R-:W-:Y:S01]  /*7500*/  SHF.R.S32.HI R34, RZ, 0x18, R50 ;  /* 0x00000018ff227819 */ /* 0x000fe20000011432 */
[----:B------:R-:W-:Y:S01]  /*7510*/  IMAD R9, R32, R40, R9 ;  /* 0x0000002820097224 */ /* 0x000fe200078e0209 */
[----:B------:R-:W-:Y:S01]  /*7520*/  SHF.R.S32.HI R6, RZ, 0x18, R6 ;  /* 0x00000018ff067819 */ /* 0x000fe20000011406 */
[----:B------:R-:W-:Y:S01]  /*7530*/  IMAD R15, R38, R15, RZ ;  /* 0x0000000f260f7224 */ /* 0x000fe200078e02ff */
[----:B------:R-:W-:Y:S01]  /*7540*/  I2IP.S8.S32.SAT R57, R5, R4, R11 ;  /* 0x0000000405397239 */ /* 0x000fe2000000140b */
[-C--:B------:R-:W-:Y:S01]  /*7550*/  IMAD R10, R33, R40.reuse, R10 ;  /* 0x00000028210a7224 */ /* 0x080fe200078e020a */
[----:B------:R-:W-:Y:S01]  /*7560*/  SHF.L.U32 R5, R45, 0x10, RZ ;  /* 0x000000102d057819 */ /* 0x000fe200000006ff */
[----:B------:R-:W-:Y:S01]  /*7570*/  IMAD.SHL.U32 R7, R51, 0x100, RZ ;  /* 0x0000010033077824 */ /* 0x000fe200078e00ff */
[----:B------:R-:W-:Y:S01]  /*7580*/  PRMT R4, R45, 0x8880, RZ ;  /* 0x000088802d047816 */ /* 0x000fe200000000ff */
[-C--:B------:R-:W-:Y:S01]  /*7590*/  IMAD R15, R34, R40.reuse, R15 ;  /* 0x00000028220f7224 */ /* 0x080fe200078e020f */
[----:B------:R-:W-:Y:S01]  /*75a0*/  SHF.R.S32.HI R5, RZ, 0x18, R5 ;  /* 0x00000018ff057819 */ /* 0x000fe20000011405 */
[-C--:B------:R-:W-:Y:S01]  /*75b0*/  IMAD R12, R3, R40.reuse, R12 ;  /* 0x00000028030c7224 */ /* 0x080fe200078e020c */
[----:B------:R-:W-:Y:S01]  /*75c0*/  SHF.R.S32.HI R7, RZ, 0x18, R7 ;  /* 0x00000018ff077819 */ /* 0x000fe20000011407 */
[----:B------:R-:W-:Y:S01]  /*75d0*/  IMAD R13, R6, R40, R13 ;  /* 0x00000028060d7224 */ /* 0x000fe200078e020d */
[----:B------:R-:W-:Y:S01]  /*75e0*/  I2IP.S8.S32.SAT R15, R15, R10, RZ ;  /* 0x0000000a0f0f7239 */ /* 0x000fe200000014ff */
[----:B------:R-:W-:Y:S01]  /*75f0*/  IMAD R19, R38, R19, RZ ;  /* 0x0000001326137224 */ /* 0x000fe200078e02ff */
[----:B------:R-:W-:Y:S01]  /*7600*/  SHF.R.S32.HI R10, RZ, 0x18, R51 ;  /* 0x00000018ff0a7819 */ /* 0x000fe20000011433 */
[----:B------:R-:W-:Y:S01]  /*7610*/  IMAD R14, R7, R40, R14 ;  /* 0x00000028070e7224 */ /* 0x000fe200078e020e */
[----:B------:R-:W-:Y:S01]  /*7620*/  PRMT R3, R44, 0x8880, RZ ;  /* 0x000088802c037816 */ /* 0x000fe200000000ff */
[----:B------:R-:W-:Y:S01]  /*7630*/  IMAD R23, R38, R23, RZ ;  /* 0x0000001726177224 */ /* 0x000fe200078e02ff */
[----:B------:R-:W-:Y:S01]  /*7640*/  I2IP.S8.S32.SAT R58, R9, R8, R15 ;  /* 0x00000008093a7239 */ /* 0x000fe2000000140f */
[-C--:B------:R-:W-:Y:S02]  /*7650*/  IMAD R19, R10, R40.reuse, R19 ;  /* 0x000000280a137224 */ /* 0x080fe400078e0213 */
[-C--:B------:R-:W-:Y:S01]  /*7660*/  IMAD R16, R3, R40.reuse, R16 ;  /* 0x0000002803107224 */ /* 0x080fe200078e0210 */
[----:B------:R-:W-:Y:S01]  /*7670*/  SHF.R.S32.HI R3, RZ, 0x18, R44 ;  /* 0x00000018ff037819 */ /* 0x000fe2000001142c */
[----:B------:R-:W-:Y:S01]  /*7680*/  IMAD R17, R0, R40, R17 ;  /* 0x0000002800117224 */ /* 0x000fe200078e0211 */
[----:B------:R-:W-:Y:S01]  /*7690*/  I2IP.S8.S32.SAT R14, R19, R14, RZ ;  /* 0x0000000e130e7239 */ /* 0x000fe200000014ff */
[----:B------:R-:W-:Y:S02]  /*76a0*/  IMAD.SHL.U32 R0, R45, 0x100, RZ ;  /* 0x000001002d007824 */ /* 0x000fe400078e00ff */
[-C--:B------:R-:W-:Y:S01]  /*76b0*/  IMAD R18, R2, R40.reuse, R18 ;  /* 0x0000002802127224 */ /* 0x080fe200078e0212 */
[----:B------:R-:W-:Y:S01]  /*76c0*/  SHF.R.S32.HI R2, RZ, 0x18, R45 ;  /* 0x00000018ff027819 */ /* 0x000fe2000001142d */
[-C--:B------:R-:W-:Y:S01]  /*76d0*/  IMAD R23, R3, R40.reuse, R23 ;  /* 0x0000002803177224 */ /* 0x080fe200078e0217 */
[----:B------:R-:W-:Y:S01]  /*76e0*/  SHF.R.S32.HI R0, RZ, 0x18, R0 ;  /* 0x00000018ff007819 */ /* 0x000fe20000011400 */
[-C--:B------:R-:W-:Y:S01]  /*76f0*/  IMAD R20, R4, R40.reuse, R20 ;  /* 0x0000002804147224 */ /* 0x080fe200078e0214 */
[C---:B------:R-:W-:Y:S01]  /*7700*/  SHF.L.U32 R4, R46.reuse, 0x10, RZ ;  /* 0x000000102e047819 */ /* 0x040fe200000006ff */
[-C--:B------:R-:W-:Y:S01]  /*7710*/  IMAD R21, R5, R40.reuse, R21 ;  /* 0x0000002805157224 */ /* 0x080fe200078e0215 */
[----:B------:R-:W-:Y:S01]  /*7720*/  PRMT R3, R46, 0x8880, RZ ;  /* 0x000088802e037816 */ /* 0x000fe200000000ff */
[----:B------:R-:W-:Y:S01]  /*7730*/  IMAD R27, R38, R27, RZ ;  /* 0x0000001b261b7224 */ /* 0x000fe200078e02ff */
[----:B------:R-:W-:Y:S01]  /*7740*/  SHF.L.U32 R5, R46, 0x8, RZ ;  /* 0x000000082e057819 */ /* 0x000fe200000006ff */
[-C--:B------:R-:W-:Y:S01]  /*7750*/  IMAD R22, R0, R40.reuse, R22 ;  /* 0x0000002800167224 */ /* 0x080fe200078e0216 */
[----:B------:R-:W-:Y:S01]  /*7760*/  SHF.R.S32.HI R4, RZ, 0x18, R4 ;  /* 0x00000018ff047819 */ /* 0x000fe20000011404 */
[-C--:B------:R-:W-:Y:S01]  /*7770*/  IMAD R27, R2, R40.reuse, R27 ;  /* 0x00000028021b7224 */ /* 0x080fe200078e021b */
[----:B------:R-:W-:Y:S01]  /*7780*/  SHF.R.S32.HI R5, RZ, 0x18, R5 ;  /* 0x00000018ff057819 */ /* 0x000fe20000011405 */
[-C--:B------:R-:W-:Y:S01]  /*7790*/  IMAD R24, R3, R40.reuse, R24 ;  /* 0x0000002803187224 */ /* 0x080fe200078e0218 */
[C---:B------:R-:W-:Y:S01]  /*77a0*/  SHF.L.U32 R3, R47.reuse, 0x10, RZ ;  /* 0x000000102f037819 */ /* 0x040fe200000006ff */
[-C--:B------:R-:W-:Y:S01]  /*77b0*/  IMAD R25, R4, R40.reuse, R25 ;  /* 0x0000002804197224 */ /* 0x080fe200078e0219 */
[----:B------:R-:W-:Y:S01]  /*77c0*/  SHF.R.S32.HI R0, RZ, 0x18, R46 ;  /* 0x00000018ff007819 */ /* 0x000fe2000001142e */
[----:B------:R-:W-:Y:S01]  /*77d0*/  IMAD R31, R38, R31, RZ ;  /* 0x0000001f261f7224 */ /* 0x000fe200078e02ff */
[----:B------:R-:W-:Y:S01]  /*77e0*/  PRMT R2, R47, 0x8880, RZ ;  /* 0x000088802f027816 */ /* 0x000fe200000000ff */
[-C--:B------:R-:W-:Y:S01]  /*77f0*/  IMAD R26, R5, R40.reuse, R26 ;  /* 0x00000028051a7224 */ /* 0x080fe200078e021a */
[----:B------:R-:W-:Y:S01]  /*7800*/  SHF.L.U32 R4, R47, 0x8, RZ ;  /* 0x000000082f047819 */ /* 0x000fe200000006ff */
[-C--:B------:R-:W-:Y:S01]  /*7810*/  IMAD R31, R0, R40.reuse, R31 ;  /* 0x00000028001f7224 */ /* 0x080fe200078e021f */
[----:B------:R-:W-:Y:S01]  /*7820*/  SHF.R.S32.HI R3, RZ, 0x18, R3 ;  /* 0x00000018ff037819 */ /* 0x000fe20000011403 */
[-C--:B------:R-:W-:Y:S01]  /*7830*/  IMAD R28, R2, R40.reuse, R28 ;  /* 0x00000028021c7224 */ /* 0x080fe200078e021c */
[----:B------:R-:W-:Y:S01]  /*7840*/  SHF.R.S32.HI R4, RZ, 0x18, R4 ;  /* 0x00000018ff047819 */ /* 0x000fe20000011404 */
[----:B------:R-:W-:Y:S01]  /*7850*/  IMAD R35, R38, R35, RZ ;  /* 0x0000002326237224 */ /* 0x000fe200078e02ff */
[----:B------:R-:W-:Y:S01]  /*7860*/  SHF.R.S32.HI R5, RZ, 0x18, R47 ;  /* 0x00000018ff057819 */ /* 0x000fe2000001142f */
[----:B------:R-:W-:Y:S01]  /*7870*/  IMAD R29, R3, R40, R29 ;  /* 0x00000028031d7224 */ /* 0x000fe200078e021d */
[----:B------:R-:W-:Y:S01]  /*7880*/  I2IP.S8.S32.SAT R59, R13, R12, R14 ;  /* 0x0000000c0d3b7239 */ /* 0x000fe2000000140e */
[----:B------:R-:W-:Y:S01]  /*7890*/  IMAD R30, R4, R40, R30 ;  /* 0x00000028041e7224 */ /* 0x000fe200078e021e */
[----:B------:R-:W-:Y:S01]  /*78a0*/  I2IP.S8.S32.SAT R18, R23, R18, RZ ;  /* 0x0000001217127239 */ /* 0x000fe200000014ff */
[----:B------:R-:W-:Y:S01]  /*78b0*/  IMAD R35, R5, R40, R35 ;  /* 0x0000002805237224 */ /* 0x000fe200078e0223 */
[----:B------:R-:W-:Y:S01]  /*78c0*/  I2IP.S8.S32.SAT R22, R27, R22, RZ ;  /* 0x000000161b167239 */ /* 0x000fe200000014ff */
[----:B------:R1:W-:Y:S01]  /*78d0*/  STS.128 [R69+UR44+0x5200], R56 ;  /* 0x0052003845007988 */ /* 0x0003e20008000c2c */
[----:B------:R-:W-:Y:S02]  /*78e0*/  I2IP.S8.S32.SAT R26, R31, R26, RZ ;  /* 0x0000001a1f1a7239 */ /* 0x000fe400000014ff */
[----:B------:R-:W-:Y:S02]  /*78f0*/  I2IP.S8.S32.SAT R19, R35, R30, RZ ;  /* 0x0000001e23137239 */ /* 0x000fe400000014ff */
[----:B------:R-:W-:Y:S02]  /*7900*/  I2IP.S8.S32.SAT R16, R17, R16, R18 ;  /* 0x0000001011107239 */ /* 0x000fe40000001412 */
[----:B------:R-:W-:Y:S02]  /*7910*/  I2IP.S8.S32.SAT R17, R21, R20, R22 ;  /* 0x0000001415117239 */ /* 0x000fe40000001416 */
        /* <DEDUP_REMOVED lines=13> */
[----:B------:R-:W-:Y:S02]  /*79f0*/  UIADD3 UR4, UP0, UPT, UR62, 0x680, URZ ;  /* 0x000006803e047890 */ /* 0x000fe4000ff1e0ff */
[----:B------:R-:W-:Y:S02]  /*7a00*/  UIADD3 UR9, UPT, UPT, UR49, 0x40, URZ ;  /* 0x0000004031097890 */ /* 0x000fe4000fffe0ff */
[----:B------:R-:W-:Y:S02]  /*7a10*/  UIADD3 UR8, UPT, UPT, UR44, 0x5200, URZ ;  /* 0x000052002c087890 */ /* 0x000fe4000fffe0ff */
[----:B------:R-:W-:Y:S01]  /*7a20*/  UIADD3.X UR5, UPT, UPT, URZ, UR63, URZ, UP0, !UPT ;  /* 0x0000003fff057290 */ /* 0x000fe200087fe4ff */
[----:B------:R-:W-:Y:S01]  /*7a30*/  UMOV UR10, UR50 ;  /* 0x00000032000a7c82 */ /* 0x000fe20008000000 */
[----:B------:R-:W-:Y:S07]  /*7a40*/  UMOV UR11, UR36 ;  /* 0x00000024000b7c82 */ /* 0x000fee0008000000 */
[----:B------:R2:W-:Y:S01]  /*7a50*/  UTMASTG.3D [UR8], [UR4] ;  /* 0x00000008040073b5 */ /* 0x0005e20008010000 */
[----:B------:R0:W-:Y:S01]  /*7a60*/  UTMACMDFLUSH ;  /* 0x00000000000079b7 */ /* 0x0001e20000000000 */
[----:B--2---:R-:W-:Y:S04]  /*7a70*/  DEPBAR.LE SB0, 0x1 ;  /* 0x000080400000791a */ /* 0x004fe80000000000 */
.L_x_114:
[----:B------:R-:W-:Y:S05]  /*7a80*/  BSYNC.RECONVERGENT B0 ;  /* 0x0000000000007941 */ /* 0x000fea0003800200 */
.L_x_113:
        /* <DEDUP_REMOVED lines=14> */
.L_x_118:
[----:B------:R-:W-:Y:S05]  /*7b70*/  BSYNC B0 ;  /* 0x0000000000007941 */ /* 0x000fea0003800000 */
.L_x_117:
[----:B------:R-:W-:Y:S01]  /*7b80*/  ISETP.NE.AND P0, PT, R54, RZ, PT ;  /* 0x000000ff3600720c */ /* 0x000fe20003f05270 */
[----:B------:R-:W-:Y:S11]  /*7b90*/  VIADD R82, R82, 0x1 ;  /* 0x0000000152527836 */ /* 0x000ff60000000000 */
[----:B------:R-:W-:Y:S01]  /*7ba0*/  @!UPT UIADD3 URZ, UPT, UPT, URZ, URZ, URZ ;  /* 0x000000fffffff290 */ /* 0x000fe2000fffe0ff */
[----:B------:R3:W4:Y:S04]  /*7bb0*/  @P0 LDS.128 R44, [R2+0x210] ;  /* 0x00021000022c0984 */ /* 0x0007280000000c00 */
[----:B------:R1:W1:Y:S01]  /*7bc0*/  @P0 LDS.128 R48, [R3+0x200] ;  /* 0x0002000003300984 */ /* 0x0002620000000c00 */
        /* <DEDUP_REMOVED lines=8> */
[----:B---3--:R-:W-:Y:S02]  /*7c50*/  VIADD R2, R0, 0x60 ;  /* 0x0000006000027836 */ /* 0x008fe40000000000 */
[----:B--2---:R-:W-:Y:S05]  /*7c60*/  IMAD.U32 R0, RZ, RZ, UR45 ;  /* 0x0000002dff007e24 */ /* 0x004fea000f8e00ff */
[----:B------:R-:W-:Y:S04]  /*7c70*/  PRMT R0, R0, 0x654, R2 ;  /* 0x0000065400007816 */ /* 0x000fe80000000002 */
[----:B-----5:R2:W-:Y:S02]  /*7c80*/  SYNCS.ARRIVE.TRANS64.RED.A1T0 RZ, [R0+URZ], RZ ;  /* 0x000000ff00ff79a7 */ /* 0x0205e400081004ff */
[----:B--2---:R-:W-:Y:S04]  /*7c90*/  SEL R0, RZ, 0x1, P0 ;  /* 0x00000001ff007807 */ /* 0x004fe80000000000 */
[----:B-1--4-:R-:W-:Y:S02]  /*7ca0*/  LOP3.LUT R81, R81, R0, RZ, 0x3c, !PT ;  /* 0x0000000051517212 */ /* 0x012fe400078e3cff */
.L_x_116:
[----:B------:R-:W-:Y:S05]  /*7cb0*/  BSYNC B1 ;  /* 0x0000000000017941 */ /* 0x000fea0003800000 */
.L_x_115:
        /* <DEDUP_REMOVED lines=21> */
.L_x_120:
        /* <DEDUP_REMOVED lines=36> */
[----:B------:R-:W-:Y:S01]  /*8050*/  SHF.L.U32 R0, R44, 0x10, RZ ;  /* 0x000000102c007819 */ /* 0x000fe200000006ff */
        /* <DEDUP_REMOVED lines=110> */
[----:B------:R-:W-:Y:S02]  /*8740*/  UIADD3 UR4, UPT, UPT, UR44, 0x4200, URZ ;  /* 0x000042002c047890 */ /* 0x000fe4000fffe0ff */
[----:B------:R-:W-:Y:S01]  /*8750*/  UIADD3 UR9, UPT, UPT, UR49, 0x80, URZ ;  /* 0x0000008031097890 */ /* 0x000fe2000fffe0ff */
[----:B------:R-:W-:Y:S01]  /*8760*/  UMOV UR10, UR50 ;  /* 0x00000032000a7c82 */ /* 0x000fe20008000000 */
[----:B------:R-:W-:Y:S02]  /*8770*/  UMOV UR11, UR36 ;  /* 0x00000024000b7c82 */ /* 0x000fe40008000000 */
        /* <DEDUP_REMOVED lines=8> */
.L_x_122:
[----:B------:R-:W-:Y:S05]  /*8800*/  BSYNC.RECONVERGENT B0 ;  /* 0x0000000000007941 */ /* 0x000fea0003800200 */
.L_x_121:
        /* <DEDUP_REMOVED lines=14> */
.L_x_126:
[----:B------:R-:W-:Y:S05]  /*88f0*/  BSYNC B0 ;  /* 0x0000000000007941 */ /* 0x000fea0003800000 */
.L_x_125:
        /* <DEDUP_REMOVED lines=18> */
.L_x_124:
[----:B------:R-:W-:Y:S05]  /*8a20*/  BSYNC B1 ;  /* 0x0000000000017941 */ /* 0x000fea0003800000 */
.L_x_123:
        /* <DEDUP_REMOVED lines=21> */
.L_x_128:
[----:B------:R-:W-:Y:S01]  /*8b80*/  ISETP.NE.AND P0, PT, R87, RZ, PT ;  /* 0x000000ff5700720c */ /* 0x000fe20003f05270 */
[----:B------:R-:W-:Y:S05]  /*8b90*/  WARPSYNC.ALL ;  /* 0x0000000000007948 */ /* 0x000fea0003800000 */
[----:B------:R-:W-:Y:S01]  /*8ba0*/  IMAD.SHL.U32 R66, R49, 0x100, RZ ;  /* 0x0000010031427824 */ /* 0x000fe200078e00ff */
[----:B------:R-:W-:Y:S01]  /*8bb0*/  R2UR UR4, R39 ;  /* 0x00000000270472ca */ /* 0x000fe200000e0000 */
[----:B------:R-:W-:Y:S01]  /*8bc0*/  IMAD.SHL.U32 R60, R51, 0x100, RZ ;  /* 0x00000100333c7824 */ /* 0x000fe200078e00ff */
[C---:B------:R-:W-:Y:S01]  /*8bd0*/  SHF.L.U32 R2, R48.reuse, 0x10, RZ ;  /* 0x0000001030027819 */ /* 0x040fe200000006ff */
[----:B----4-:R-:W-:Y:S01]  /*8be0*/  IMAD.SHL.U32 R54, R45, 0x100, RZ ;  /* 0x000001002d367824 */ /* 0x010fe200078e00ff */
[C---:B------:R-:W-:Y:S01]  /*8bf0*/  PRMT R0, R48.reuse, 0x8880, RZ ;  /* 0x0000888030007816 */ /* 0x040fe200000000ff */
[----:B------:R-:W-:Y:S01]  /*8c00*/  BSSY.RECONVERGENT B0, `(.L_x_129) ;  /* 0x000009e000007945 */ /* 0x000fe20003800200 */
[----:B------:R-:W-:Y:S02]  /*8c10*/  SHF.L.U32 R3, R48, 0x8, RZ ;  /* 0x0000000830037819 */ /* 0x000fe400000006ff */
[----:B------:R-:W-:Y:S02]  /*8c20*/  SHF.R.S32.HI R2, RZ, 0x18, R2 ;  /* 0x00000018ff027819 */ /* 0x000fe40000011402 */
[----:B------:R-:W-:Y:S02]  /*8c30*/  PRMT R68, R49, 0x8880, RZ ;  /* 0x0000888031447816 */ /* 0x000fe400000000ff */
[----:B------:R-:W-:Y:S01]  /*8c40*/  SHF.R.S32.HI R3, RZ, 0x18, R3 ;  /* 0x00000018ff037819 */ /* 0x000fe20000011403 */
[----:B-1----:R-:W-:Y:S01]  /*8c50*/  LDTM.16dp32bit_t0_t15.x32 R4, tmem[UR4+0xc0] ;  /* 0x0000c004000479ee */ /* 0x002fe20008a80000 */
[----:B------:R-:W1:Y:S01]  /*8c60*/  LDTM.16dp32bit_t16_t31.x32 R4, tmem[UR4+0xe0] ;  /* 0x0000e004000479ee */ /* 0x000e620008aa0000 */
[----:B------:R-:W-:Y:S01]  /*8c70*/  NOP ;  /* 0x0000000000007918 */ /* 0x000fe20000000000 */
[----:B------:R-:W-:Y:S02]  /*8c80*/  SHF.L.U32 R63, R50, 0x8, RZ ;  /* 0x00000008323f7819 */ /* 0x000fe400000006ff */
[C---:B------:R-:W-:Y:S02]  /*8c90*/  PRMT R62, R51.reuse, 0x8880, RZ ;  /* 0x00008880333e7816 */ /* 0x040fe400000000ff */
[----:B------:R-:W-:Y:S02]  /*8ca0*/  SHF.L.U32 R61, R51, 0x10, RZ ;  /* 0x00000010333d7819 */ /* 0x000fe400000006ff */
[----:B------:R-:W-:Y:S02]  /*8cb0*/  R2UR UR5, R52 ;  /* 0x00000000340572ca */ /* 0x000fe400000e0000 */
[----:B------:R-:W-:Y:S01]  /*8cc0*/  SHF.R.S32.HI R39, RZ, 0x18, R48 ;  /* 0x00000018ff277819 */ /* 0x000fe20000011430 */
[----:B------:R-:W-:Y:S01]  /*8cd0*/  IMAD.SHL.U32 R48, R47, 0x100, RZ ;  /* 0x000001002f307824 */ /* 0x000fe200078e00ff */
[----:B------:R-:W-:Y:S02]  /*8ce0*/  SHF.L.U32 R67, R49, 0x10, RZ ;  /* 0x0000001031437819 */ /* 0x000fe400000006ff */
[C---:B------:R-:W-:Y:S02]  /*8cf0*/  PRMT R65, R50.reuse, 0x8880, RZ ;  /* 0x0000888032417816 */ /* 0x040fe400000000ff */
[----:B------:R-:W-:Y:S02]  /*8d00*/  SHF.R.S32.HI R41, RZ, 0x18, R49 ;  /* 0x00000018ff297819 */ /* 0x000fe40000011431 */
[----:B------:R-:W-:Y:S02]  /*8d10*/  SHF.L.U32 R64, R50, 0x10, RZ ;  /* 0x0000001032407819 */ /* 0x000fe400000006ff */
[----:B------:R-:W-:Y:S01]  /*8d20*/  SHF.R.S32.HI R42, RZ, 0x18, R50 ;  /* 0x00000018ff2a7819 */ /* 0x000fe20000011432 */
[----:B------:R-:W-:Y:S01]  /*8d30*/  UIADD3 UR4, UPT, UPT, UR5, 0xd0, URZ ;  /* 0x000000d005047890 */ /* 0x000fe2000fffe0ff */
[----:B------:R-:W-:Y:S01]  /*8d40*/  PRMT R59, R44, 0x8880, RZ ;  /* 0x000088802c3b7816 */ /* 0x000fe200000000ff */
[C---:B-1----:R-:W-:Y:S02]  /*8d50*/  IMAD R4, R38.reuse, R4, RZ ;  /* 0x0000000426047224 */ /* 0x042fe400078e02ff */
[----:B------:R-:W-:Y:S01]  /*8d60*/  UPRMT UR4, UR45, 0x654, UR4 ;  /* 0x000006542d047896 */ /* 0x000fe20008000004 */
[C---:B------:R-:W-:Y:S01]  /*8d70*/  IMAD R5, R38.reuse, R5, RZ ;  /* 0x0000000526057224 */ /* 0x040fe200078e02ff */
[----:B------:R-:W-:Y:S01]  /*8d80*/  SHF.R.S32.HI R43, RZ, 0x18, R51 ;  /* 0x00000018ff2b7819 */ /* 0x000fe20000011433 */
[----:B------:R-:W-:Y:S01]  /*8d90*/  IMAD R6, R38, R6, RZ ;  /* 0x0000000626067224 */ /* 0x000fe200078e02ff */
[----:B------:R-:W-:Y:S01]  /*8da0*/  SHF.L.U32 R51, R46, 0x8, RZ ;  /* 0x000000082e337819 */ /* 0x000fe200000006ff */
[----:B------:R-:W-:Y:S01]  /*8db0*/  IMAD R4, R0, R40, R4 ;  /* 0x0000002800047224 */ /* 0x000fe200078e0204 */
[----:B------:R-:W-:Y:S01]  /*8dc0*/  MOV R0, R68 ;  /* 0x0000004400007202 */ /* 0x000fe20000000f00 */
[----:B------:R-:W-:Y:S01]  /*8dd0*/  IMAD R7, R38, R7, RZ ;  /* 0x0000000726077224 */ /* 0x000fe200078e02ff */
[----:B------:R-:W-:Y:S01]  /*8de0*/  SHF.L.U32 R58, R44, 0x10, RZ ;  /* 0x000000102c3a7819 */ /* 0x000fe200000006ff */
[-C--:B------:R-:W-:Y:S01]  /*8df0*/  IMAD R5, R2, R40.reuse, R5 ;  /* 0x0000002802057224 */ /* 0x080fe200078e0205 */
[----:B------:R-:W-:Y:S01]  /*8e00*/  SYNCS.ARRIVE.TRANS64.RED.A1T0 RZ, [UR4], RZ ;  /* 0x000000ffffff79a7 */ /* 0x000fe20008100404 */
[----:B------:R-:W-:Y:S01]  /*8e10*/  IMAD R6, R3, R40, R6 ;  /* 0x0000002803067224 */ /* 0x000fe200078e0206 */
[----:B------:R-:W-:Y:S01]  /*8e20*/  SHF.R.S32.HI R2, RZ, 0x18, R67 ;  /* 0x00000018ff027819 */ /* 0x000fe20000011443 */
[C---:B------:R-:W-:Y:S01]  /*8e30*/  IMAD R8, R38.reuse, R8, RZ ;  /* 0x0000000826087224 */ /* 0x040fe200078e02ff */
[----:B------:R-:W-:Y:S01]  /*8e40*/  SHF.R.S32.HI R3, RZ, 0x18, R66 ;  /* 0x00000018ff037819 */ /* 0x000fe20000011442 */
[-C--:B------:R-:W-:Y:S01]  /*8e50*/  IMAD R7, R39, R40.reuse, R7 ;  /* 0x0000002827077224 */ /* 0x080fe200078e0207 */
[----:B------:R-:W-:Y:S01]  /*8e60*/  MOV R39, R65 ;  /* 0x0000004100277202 */ /* 0x000fe20000000f00 */
[----:B------:R-:W-:Y:S01]  /*8e70*/  IMAD R9, R38, R9, RZ ;  /* 0x0000000926097224 */ /* 0x000fe200078e02ff */
[C---:B------:R-:W-:Y:S01]  /*8e80*/  PRMT R56, R45.reuse, 0x8880, RZ ;  /* 0x000088802d387816 */ /* 0x040fe200000000ff */
[----:B------:R-:W-:Y:S01]  /*8e90*/  IMAD R8, R0, R40, R8 ;  /* 0x0000002800087224 */ /* 0x000fe200078e0208 */
[----:B------:R-:W-:Y:S01]  /*8ea0*/  SHF.L.U32 R55, R45, 0x10, RZ ;  /* 0x000000102d377819 */ /* 0x000fe200000006ff */
[----:B------:R-:W-:Y:S01]  /*8eb0*/  IMAD R10, R38, R10, RZ ;  /* 0x0000000a260a7224 */ /* 0x000fe200078e02ff */
[----:B------:R-:W-:Y:S01]  /*8ec0*/  PRMT R53, R46, 0x8880, RZ ;  /* 0x000088802e357816 */ /* 0x000fe200000000ff */
[----:B------:R-:W-:Y:S01]  /*8ed0*/  IMAD R9, R2, R40, R9 ;  /* 0x0000002802097224 */ /* 0x000fe200078e0209 */
[----:B------:R-:W-:Y:S01]  /*8ee0*/  SHF.R.S32.HI R45, RZ, 0x18, R45 ;  /* 0x00000018ff2d7819 */ /* 0x000fe2000001142d */
[----:B------:R-:W-:Y:S01]  /*8ef0*/  IMAD R0, R38, R20, RZ ;  /* 0x0000001426007224 */ /* 0x000fe200078e02ff */
[----:B------:R-:W-:Y:S01]  /*8f00*/  SHF.L.U32 R52, R46, 0x10, RZ ;  /* 0x000000102e347819 */ /* 0x000fe200000006ff */
[C---:B------:R-:W-:Y:S01]  /*8f10*/  IMAD R11, R38.reuse, R11, RZ ;  /* 0x0000000b260b7224 */ /* 0x040fe200078e02ff */
[C---:B------:R-:W-:Y:S01]  /*8f20*/  PRMT R50, R47.reuse, 0x8880, RZ ;  /* 0x000088802f327816 */ /* 0x040fe200000000ff */
[C---:B------:R-:W-:Y:S01]  /*8f30*/  IMAD R2, R38.reuse, R21, RZ ;  /* 0x0000001526027224 */ /* 0x040fe200078e02ff */
[----:B------:R-:W-:Y:S01]  /*8f40*/  SHF.R.S32.HI R46, RZ, 0x18, R46 ;  /* 0x00000018ff2e7819 */ /* 0x000fe2000001142e */
[C---:B------:R-:W-:Y:S01]  /*8f50*/  IMAD R20, R38.reuse, R24, RZ ;  /* 0x0000001826147224 */ /* 0x040fe200078e02ff */
[----:B------:R-:W-:Y:S01]  /*8f60*/  SHF.L.U32 R49, R47, 0x10, RZ ;  /* 0x000000102f317819 */ /* 0x000fe200000006ff */
[C---:B------:R-:W-:Y:S01]  /*8f70*/  IMAD R21, R38.reuse, R25, RZ ;  /* 0x0000001926157224 */ /* 0x040fe200078e02ff */
[----:B------:R-:W-:Y:S01]  /*8f80*/  SHF.R.S32.HI R47, RZ, 0x18, R47 ;  /* 0x00000018ff2f7819 */ /* 0x000fe2000001142f */
[----:B------:R-:W-:Y:S01]  /*8f90*/  IMAD R24, R38, R28, RZ ;  /* 0x0000001c26187224 */ /* 0x000fe200078e02ff */
[----:B------:R-:W-:Y:S01]  /*8fa0*/  SHF.L.U32 R57, R44, 0x8, RZ ;  /* 0x000000082c397819 */ /* 0x000fe200000006ff */
[----:B------:R-:W-:Y:S01]  /*8fb0*/  IMAD R10, R3, R40, R10 ;  /* 0x00000028030a7224 */ /* 0x000fe200078e020a */
[----:B------:R-:W-:Y:S01]  /*8fc0*/  SHF.R.S32.HI R44, RZ, 0x18, R44 ;  /* 0x00000018ff2c7819 */ /* 0x000fe2000001142c */
[----:B------:R-:W-:Y:S01]  /*8fd0*/  IMAD R12, R38, R12, RZ ;  /* 0x0000000c260c7224 */ /* 0x000fe200078e02ff */
[----:B------:R-:W-:Y:S01]  /*8fe0*/  IADD3 R36, PT, PT, R36, 0x1, RZ ;  /* 0x0000000124247810 */ /* 0x000fe20007ffe0ff */
[C---:B------:R-:W-:Y:S02]  /*8ff0*/  IMAD R25, R38.reuse, R29, RZ ;  /* 0x0000001d26197224 */ /* 0x040fe400078e02ff */
[C---:B------:R-:W-:Y:S01]  /*9000*/  IMAD R28, R38.reuse, R32, RZ ;  /* 0x00000020261c7224 */ /* 0x040fe200078e02ff */
[----:B------:R-:W-:Y:S01]  /*9010*/  SHF.R.S32.HI R32, RZ, 0x18, R64 ;  /* 0x00000018ff207819 */ /* 0x000fe20000011440 */
[C---:B------:R-:W-:Y:S01]  /*9020*/  IMAD R29, R38.reuse, R33, RZ ;  /* 0x00000021261d7224 */ /* 0x040fe200078e02ff */
[----:B------:R-:W-:Y:S01]  /*9030*/  I2IP.S8.S32.SAT R33, R7, R6, RZ ;  /* 0x0000000607217239 */ /* 0x000fe200000014ff */
[----:B------:R-:W-:Y:S01]  /*9040*/  IMAD R11, R41, R40, R11 ;  /* 0x00000028290b7224 */ /* 0x000fe200078e020b */
[----:B------:R-:W-:Y:S01]  /*9050*/  SHF.R.S32.HI R6, RZ, 0x18, R63 ;  /* 0x00000018ff067819 */ /* 0x000fe2000001143f */
[C---:B------:R-:W-:Y:S01]  /*9060*/  IMAD R13, R38.reuse, R13, RZ ;  /* 0x0000000d260d7224 */ /* 0x040fe200078e02ff */
[----:B------:R-:W-:Y:S01]  /*9070*/  MOV R7, R62 ;  /* 0x0000003e00077202 */ /* 0x000fe20000000f00 */
[C---:B------:R-:W-:Y:S02]  /*9080*/  IMAD R14, R38.reuse, R14, RZ ;  /* 0x0000000e260e7224 */ /* 0x040fe400078e02ff */
[C---:B------:R-:W-:Y:S02]  /*9090*/  IMAD R3, R38.reuse, R22, RZ ;  /* 0x0000001626037224 */ /* 0x040fe400078e02ff */
[----:B------:R-:W-:Y:S02]  /*90a0*/  IMAD R12, R39, R40, R12 ;  /* 0x00000028270c7224 */ /* 0x000fe400078e020c */
[C---:B------:R-:W-:Y:S02]  /*90b0*/  IMAD R22, R38.reuse, R26, RZ ;  /* 0x0000001a26167224 */ /* 0x040fe400078e02ff */
[C---:B------:R-:W-:Y:S02]  /*90c0*/  IMAD R15, R38.reuse, R15, RZ ;  /* 0x0000000f260f7224 */ /* 0x040fe400078e02ff */
[----:B------:R-:W-:Y:S02]  /*90d0*/  IMAD R26, R38, R30, RZ ;  /* 0x0000001e261a7224 */ /* 0x000fe400078e02ff */
[----:B------:R-:W-:Y:S02]  /*90e0*/  IMAD R13, R32, R40, R13 ;  /* 0x00000028200d7224 */ /* 0x000fe400078e020d */
[C---:B------:R-:W-:Y:S01]  /*90f0*/  IMAD R30, R38.reuse, R34, RZ ;  /* 0x00000022261e7224 */ /* 0x040fe200078e02ff */
[----:B------:R-:W-:Y:S01]  /*9100*/  I2IP.S8.S32.SAT R34, R11, R10, RZ ;  /* 0x0000000a0b227239 */ /* 0x000fe200000014ff */
[----:B------:R-:W-:Y:S01]  /*9110*/  IMAD R16, R38, R16, RZ ;  /* 0x0000001026107224 */ /* 0x000fe200078e02ff */
[----:B------:R-:W-:Y:S01]  /*9120*/  SHF.R.S32.HI R10, RZ, 0x18, R61 ;  /* 0x00000018ff0a7819 */ /* 0x000fe2000001143d */
[----:B------:R-:W-:Y:S01]  /*9130*/  IMAD R14, R6, R40, R14 ;  /* 0x00000028060e7224 */ /* 0x000fe200078e020e */
[----:B------:R-:W-:Y:S01]  /*9140*/  I2IP.S8.S32.SAT R61, R9, R8, R34 ;  /* 0x00000008093d7239 */ /* 0x000fe20000001422 */
[----:B------:R-:W-:Y:S01]  /*9150*/  IMAD R17, R38, R17, RZ ;  /* 0x0000001126117224 */ /* 0x000fe200078e02ff */
[----:B------:R-:W-:Y:S01]  /*9160*/  SHF.R.S32.HI R11, RZ, 0x18, R60 ;  /* 0x00000018ff0b7819 */ /* 0x000fe2000001143c */
[----:B------:R-:W-:Y:S01]  /*9170*/  IMAD R15, R42, R40, R15 ;  /* 0x000000282a0f7224 */ /* 0x000fe200078e020f */
[----:B------:R-:W-:Y:S01]  /*9180*/  I2IP.S8.S32.SAT R60, R5, R4, R33 ;  /* 0x00000004053c7239 */ /* 0x000fe20000001421 */
[C---:B------:R-:W-:Y:S01]  /*9190*/  IMAD R18, R38.reuse, R18, RZ ;  /* 0x0000001226127224 */ /* 0x040fe200078e02ff */
[----:B------:R-:W-:Y:S01]  /*91a0*/  SHF.R.S32.HI R5, RZ, 0x18, R58 ;  /* 0x00000018ff057819 */ /* 0x000fe2000001143a */
[----:B------:R-:W-:Y:S01]  /*91b0*/  IMAD R16, R7, R40, R16 ;  /* 0x0000002807107224 */ /* 0x000fe200078e0210 */
[----:B------:R-:W-:Y:S01]  /*91c0*/  I2IP.S8.S32.SAT R14, R15, R14, RZ ;  /* 0x0000000e0f0e7239 */ /* 0x000fe200000014ff */
[----:B------:R-:W-:Y:S01]  /*91d0*/  IMAD R19, R38, R19, RZ ;  /* 0x0000001326137224 */ /* 0x000fe200078e02ff */
[----:B------:R-:W-:Y:S01]  /*91e0*/  SHF.R.S32.HI R7, RZ, 0x18, R48 ;  /* 0x00000018ff077819 */ /* 0x000fe20000011430 */
[----:B------:R-:W-:Y:S01]  /*91f0*/  IMAD R17, R10, R40, R17 ;  /* 0x000000280a117224 */ /* 0x000fe200078e0211 */
[----:B------:R-:W-:Y:S01]  /*9200*/  I2IP.S8.S32.SAT R62, R13, R12, R14 ;  /* 0x0000000c0d3e7239 */ /* 0x000fe2000000140e */
[-C--:B------:R-:W-:Y:S01]  /*9210*/  IMAD R18, R11, R40.reuse, R18 ;  /* 0x000000280b127224 */ /* 0x080fe200078e0212 */
[----:B------:R-:W-:Y:S01]  /*9220*/  SHF.R.S32.HI R6, RZ, 0x18, R57 ;  /* 0x00000018ff067819 */ /* 0x000fe20000011439 */
[----:B------:R-:W-:Y:S02]  /*9230*/  IMAD.MOV.U32 R4, RZ, RZ, R59 ;  /* 0x000000ffff047224 */ /* 0x000fe400078e003b */
[-C--:B------:R-:W-:Y:S02]  /*9240*/  IMAD R19, R43, R40.reuse, R19 ;  /* 0x000000282b137224 */ /* 0x080fe400078e0213 */
[----:B------:R-:W-:Y:S01]  /*9250*/  IMAD R0, R4, R40, R0 ;  /* 0x0000002804007224 */ /* 0x000fe200078e0200 */
[----:B------:R-:W-:Y:S01]  /*9260*/  MOV R4, R56 ;  /* 0x0000003800047202 */ /* 0x000fe20000000f00 */
[----:B------:R-:W-:Y:S01]  /*9270*/  IMAD R23, R38, R23, RZ ;  /* 0x0000001726177224 */ /* 0x000fe200078e02ff */
[----:B------:R-:W-:Y:S01]  /*9280*/  I2IP.S8.S32.SAT R18, R19, R18, RZ ;  /* 0x0000001213127239 */ /* 0x000fe200000014ff */
[-C--:B------:R-:W-:Y:S01]  /*9290*/  IMAD R2, R5, R40.reuse, R2 ;  /* 0x0000002805027224 */ /* 0x080fe200078e0202 */
[----:B------:R-:W-:Y:S01]  /*92a0*/  SHF.R.S32.HI R5, RZ, 0x18, R55 ;  /* 0x00000018ff057819 */ /* 0x000fe20000011437 */
[----:B------:R-:W-:Y:S01]  /*92b0*/  IMAD R3, R6, R40, R3 ;  /* 0x0000002806037224 */ /* 0x000fe200078e0203 */
[----:B------:R-:W-:Y:S01]  /*92c0*/  I2IP.S8.S32.SAT R63, R17, R16, R18 ;  /* 0x00000010113f7239 */ /* 0x000fe20000001412 */
[-C--:B------:R-:W-:Y:S01]  /*92d0*/  IMAD R23, R44, R40.reuse, R23 ;  /* 0x000000282c177224 */ /* 0x080fe200078e0217 */
[----:B------:R-:W-:Y:S01]  /*92e0*/  SHF.R.S32.HI R6, RZ, 0x18, R54 ;  /* 0x00000018ff067819 */ /* 0x000fe20000011436 */
[-C--:B------:R-:W-:Y:S01]  /*92f0*/  IMAD R20, R4, R40.reuse, R20 ;  /* 0x0000002804147224 */ /* 0x080fe200078e0214 */
[----:B------:R-:W-:Y:S01]  /*9300*/  MOV R4, R53 ;  /* 0x0000003500047202 */ /* 0x000fe20000000f00 */
[----:B------:R1:W-:Y:S01]  /*9310*/  STS.128 [R69+UR44+0x5200], R60 ;  /* 0x0052003c45007988 */ /* 0x0003e20008000c2c */
[----:B------:R-:W-:Y:S01]  /*9320*/  IMAD R27, R38, R27, RZ ;  /* 0x0000001b261b7224 */ /* 0x000fe200078e02ff */
[----:B------:R-:W-:Y:S01]  /*9330*/  I2IP.S8.S32.SAT R3, R23, R3, RZ ;  /* 0x0000000317037239 */ /* 0x000fe200000014ff */
[-C--:B------:R-:W-:Y:S01]  /*9340*/  IMAD R21, R5, R40.reuse, R21 ;  /* 0x0000002805157224 */ /* 0x080fe200078e0215 */
[----:B------:R-:W-:Y:S01]  /*9350*/  SHF.R.S32.HI R5, RZ, 0x18, R52 ;  /* 0x00000018ff057819 */ /* 0x000fe20000011434 */
[-C--:B------:R-:W-:Y:S01]  /*9360*/  IMAD R22, R6, R40.reuse, R22 ;  /* 0x0000002806167224 */ /* 0x080fe200078e0216 */
[----:B------:R-:W-:Y:S01]  /*9370*/  SHF.R.S32.HI R6, RZ, 0x18, R49 ;  /* 0x00000018ff067819 */ /* 0x000fe20000011431 */
[-C--:B------:R-:W-:Y:S02]  /*9380*/  IMAD R27, R45, R40.reuse, R27 ;  /* 0x000000282d1b7224 */ /* 0x080fe400078e021b */
[-C--:B------:R-:W-:Y:S01]  /*9390*/  IMAD R24, R4, R40.reuse, R24 ;  /* 0x0000002804187224 */ /* 0x080fe200078e0218 */
[----:B------:R-:W-:Y:S01]  /*93a0*/  SHF.R.S32.HI R4, RZ, 0x18, R51 ;  /* 0x00000018ff047819 */ /* 0x000fe20000011433 */
[----:B------:R-:W-:Y:S01]  /*93b0*/  IMAD R25, R5, R40, R25 ;  /* 0x0000002805197224 */ /* 0x000fe200078e0219 */
[----:B------:R-:W-:Y:S01]  /*93c0*/  MOV R5, R50 ;  /* 0x0000003200057202 */ /* 0x000fe20000000f00 */
[----:B------:R-:W-:Y:S02]  /*93d0*/  IMAD R31, R38, R31, RZ ;  /* 0x0000001f261f7224 */ /* 0x000fe400078e02ff */
[----:B------:R-:W-:Y:S01]  /*93e0*/  IMAD R26, R4, R40, R26 ;  /* 0x00000028041a7224 */ /* 0x000fe200078e021a */
[----:B------:R-:W-:Y:S01]  /*93f0*/  I2IP.S8.S32.SAT R4, R2, R0, R3 ;  /* 0x0000000002047239 */ /* 0x000fe20000001403 */
[-C--:B------:R-:W-:Y:S02]  /*9400*/  IMAD R31, R46, R40.reuse, R31 ;  /* 0x000000282e1f7224 */ /* 0x080fe400078e021f */
[----:B------:R-:W-:Y:S01]  /*9410*/  IMAD R28, R5, R40, R28 ;  /* 0x00000028051c7224 */ /* 0x000fe200078e021c */
[----:B------:R-:W-:Y:S01]  /*9420*/  I2IP.S8.S32.SAT R5, R27, R22, RZ ;  /* 0x000000161b057239 */ /* 0x000fe200000014ff */
[----:B------:R-:W-:Y:S01]  /*9430*/  IMAD R29, R6, R40, R29 ;  /* 0x00000028061d7224 */ /* 0x000fe200078e021d */
[----:B------:R-:W-:Y:S01]  /*9440*/  I2IP.S8.S32.SAT R6, R31, R26, RZ ;  /* 0x0000001a1f067239 */ /* 0x000fe200000014ff */
[----:B------:R-:W-:Y:S01]  /*9450*/  IMAD R35, R38, R35, RZ ;  /* 0x0000002326237224 */ /* 0x000fe200078e02ff */
[----:B------:R-:W-:Y:S01]  /*9460*/  I2IP.S8.S32.SAT R5, R21, R20, R5 ;  /* 0x0000001415057239 */ /* 0x000fe20000001405 */
[----:B------:R-:W-:Y:S01]  /*9470*/  IMAD R30, R7, R40, R30 ;  /* 0x00000028071e7224 */ /* 0x000fe200078e021e */
[----:B------:R-:W-:Y:S01]  /*9480*/  I2IP.S8.S32.SAT R6, R25, R24, R6 ;  /* 0x0000001819067239 */ /* 0x000fe20000001406 */
[----:B------:R-:W-:Y:S05]  /*9490*/  IMAD R35, R47, R40, R35 ;  /* 0x000000282f237224 */ /* 0x000fea00078e0223 */
[----:B------:R-:W-:Y:S04]  /*94a0*/  I2IP.S8.S32.SAT R7, R35, R30, RZ ;  /* 0x0000001e23077239 */ /* 0x000fe800000014ff */
[----:B------:R-:W-:Y:S05]  /*94b0*/  I2IP.S8.S32.SAT R7, R29, R28, R7 ;  /* 0x0000001c1d077239 */ /* 0x000fea0000001407 */
        /* <DEDUP_REMOVED lines=18> */
.L_x_130:
[----:B------:R-:W-:Y:S05]  /*95e0*/  BSYNC.RECONVERGENT B0 ;  /* 0x0000000000007941 */ /* 0x000fea0003800200 */
.L_x_129:
[----:B------:R-:W-:Y:S01]  /*95f0*/  R2UR UR5, R76 ;  /* 0x000000004c0572ca */ /* 0x000fe200000e0000 */
[----:B------:R-:W-:Y:S01]  /*9600*/  BAR.SYNC.DEFER_BLOCKING 0x1, 0x80 ;  /* 0x0042000000007b1d */ /* 0x000fe20000010000 */
[----:B------:R-:W-:Y:S01]  /*9610*/  R2UR UR4, R77 ;  /* 0x000000004d0472ca */ /* 0x000fe200000e0000 */
[----:B------:R-:W-:Y:S01]  /*9620*/  UISETP.NE.AND UP0, UPT, UR46, URZ, UPT ;  /* 0x000000ff2e00728c */ /* 0x000fe2000bf05270 */
[----:B------:R-:W-:Y:S02]  /*9630*/  ISETP.NE.AND P0, PT, R79, 0x2, PT ;  /* 0x000000024f00780c */ /* 0x000fe40003f05270 */
[----:B------:R-:W-:Y:S02]  /*9640*/  ISETP.NE.AND P1, PT, R36, 0x4, PT ;  /* 0x000000042400780c */ /* 0x000fe40003f25270 */
[----:B------:R-:W-:Y:S02]  /*9650*/  SEL R2, RZ, 0x1, P0 ;  /* 0x00000001ff027807 */ /* 0x000fe40000000000 */
[----:B------:R-:W-:Y:S02]  /*9660*/  SEL R0, RZ, 0x1, P1 ;  /* 0x00000001ff007807 */ /* 0x000fe40000800000 */
[----:B------:R-:W-:Y:S01]  /*9670*/  LOP3.LUT R83, R83, R2, RZ, 0x3c, !PT ;  /* 0x0000000253537212 */ /* 0x000fe200078e3cff */
[----:B------:R-:W-:Y:S01]  /*9680*/  UIADD3 UR31, UPT, UPT, UR37, UR5, URZ ;  /* 0x00000005251f7290 */ /* 0x000fe2000fffe0ff */
[----:B------:R-:W-:Y:S01]  /*9690*/  LOP3.LUT R84, R84, R0, RZ, 0x3c, !PT ;  /* 0x0000000054547212 */ /* 0x000fe200078e3cff */
[----:B------:R-:W-:Y:S01]  /*96a0*/  UIADD3 UR30, UPT, UPT, UR38, UR4, URZ ;  /* 0x00000004261e7290 */ /* 0x000fe2000fffe0ff */
[----:B------:R-:W-:Y:S02]  /*96b0*/  SEL R79, R79, RZ, P0 ;  /* 0x000000ff4f4f7207 */ /* 0x000fe40000000000 */
[----:B------:R-:W-:Y:S01]  /*96c0*/  SEL R36, R36, RZ, P1 ;  /* 0x000000ff24247207 */ /* 0x000fe20000800000 */
[----:B------:R-:W-:Y:S01]  /*96d0*/  UMOV UR36, UR59 ;  /* 0x0000003b00247c82 */ /* 0x000fe20008000000 */
[----:B------:R-:W-:Y:S07]  /*96e0*/  BRA.U UP0, `(.L_x_131) ;  /* 0xffffffb900c47547 */ /* 0x000fee000b83ffff */
[----:B------:R-:W-:Y:S05]  /*96f0*/  EXIT ;  /* 0x000000000000794d */ /* 0x000fea0003800000 */
.L_x_24:
[----:B---3--:R3:W4:Y:S02]  /*9700*/  SYNCS.PHASECHK.TRANS64.TRYWAIT P0, [R0+URZ+0x100], R2 ;  /* 0x00010002000075a7 */ /* 0x00872400080011ff */
[----:B----4-:R-:W-:Y:S05]  /*9710*/  @!P0 NANOSLEEP.SYNCS 0x989680 ;  /* 0x009896800000895d */ /* 0x010fea0003900000 */
[----:B------:R-:W4:Y:S02]  /*9720*/  @!P0 SYNCS.PHASECHK.TRANS64 P0, [R0+URZ+0x100], R2 ;  /* 0x00010002000085a7 */ /* 0x000f2400080010ff */
[----:B----4-:R-:W-:Y:S05]  /*9730*/  @!P0 BRA `(.L_x_24) ;  /* 0xfffffffc00f08947 */ /* 0x010fea000383ffff */
[----:B------:R-:W-:Y:S05]  /*9740*/  BRA `(.L_x_132) ;  /* 0xffffff8000507947 */ /* 0x000fea000383ffff */
.L_x_27:
[----:B--2---:R-:W-:-:S07]  /*9750*/  MOV R0, UR33 ;  /* 0x0000002100007c02 */ /* 0x004fce0008000f00 */
.L_x_133:
[----:B--2---:R2:W3:Y:S02]  /*9760*/  SYNCS.PHASECHK.TRANS64.TRYWAIT P0, [R0+URZ+0x20], R3 ;  /* 0x00002003000075a7 */ /* 0x0044e400080011ff */
[----:B---3--:R-:W-:Y:S05]  /*9770*/  @!P0 NANOSLEEP.SYNCS 0x989680 ;  /* 0x009896800000895d */ /* 0x008fea0003900000 */
[----:B------:R-:W3:Y:S02]  /*9780*/  @!P0 SYNCS.PHASECHK.TRANS64 P0, [R0+URZ+0x20], R3 ;  /* 0x00002003000085a7 */ /* 0x000ee400080010ff */
[----:B---3--:R-:W-:Y:S05]  /*9790*/  @!P0 BRA `(.L_x_133) ;  /* 0xfffffffc00f08947 */ /* 0x008fea000383ffff */
[----:B------:R-:W-:Y:S05]  /*97a0*/  BRA `(.L_x_26) ;  /* 0xffffff8000987947 */ /* 0x000fea000383ffff */
.L_x_34:
[----:B-1----:R-:W-:-:S07]  /*97b0*/  MOV R0, UR17 ;  /* 0x0000001100007c02 */ /* 0x002fce0008000f00 */
.L_x_134:
[----:B-1----:R1:W2:Y:S02]  /*97c0*/  SYNCS.PHASECHK.TRANS64.TRYWAIT P0, [R0+URZ+0x20], R3 ;  /* 0x00002003000075a7 */ /* 0x0022a400080011ff */
[----:B--2---:R-:W-:Y:S05]  /*97d0*/  @!P0 NANOSLEEP.SYNCS 0x989680 ;  /* 0x009896800000895d */ /* 0x004fea0003900000 */
[----:B------:R-:W2:Y:S02]  /*97e0*/  @!P0 SYNCS.PHASECHK.TRANS64 P0, [R0+URZ+0x20], R3 ;  /* 0x00002003000085a7 */ /* 0x000ea400080010ff */
[----:B--2---:R-:W-:Y:S05]  /*97f0*/  @!P0 BRA `(.L_x_134) ;  /* 0xfffffffc00f08947 */ /* 0x004fea000383ffff */
[----:B------:R-:W-:Y:S05]  /*9800*/  BRA `(.L_x_33) ;  /* 0xffffff8400547947 */ /* 0x000fea000383ffff */
.L_x_39:
[----:B-1----:R1:W2:Y:S02]  /*9810*/  SYNCS.PHASECHK.TRANS64.TRYWAIT P0, [R3+URZ+0x90], R0 ;  /* 0x00009000030075a7 */ /* 0x0022a400080011ff */
[----:B--2---:R-:W-:Y:S05]  /*9820*/  @!P0 NANOSLEEP.SYNCS 0x989680 ;  /* 0x009896800000895d */ /* 0x004fea0003900000 */
[----:B------:R-:W2:Y:S02]  /*9830*/  @!P0 SYNCS.PHASECHK.TRANS64 P0, [R3+URZ+0x90], R0 ;  /* 0x00009000030085a7 */ /* 0x000ea400080010ff */
[----:B--2---:R-:W-:Y:S05]  /*9840*/  @!P0 BRA `(.L_x_39) ;  /* 0xfffffffc00f08947 */ /* 0x004fea000383ffff */
[----:B------:R-:W-:Y:S05]  /*9850*/  BRA `(.L_x_135) ;  /* 0xffffff8400f87947 */ /* 0x000fea000383ffff */
.L_x_43:
[----:B------:R-:W-:-:S07]  /*9860*/  MOV R0, UR4 ;  /* 0x0000000400007c02 */ /* 0x000fce0008000f00 */
.L_x_136:
[----:B-1----:R1:W2:Y:S02]  /*9870*/  SYNCS.PHASECHK.TRANS64.TRYWAIT P0, [R0+URZ], R2 ;  /* 0x00000002000075a7 */ /* 0x0022a400080011ff */
[----:B--2---:R-:W-:Y:S05]  /*9880*/  @!P0 NANOSLEEP.SYNCS 0x989680 ;  /* 0x009896800000895d */ /* 0x004fea0003900000 */
[----:B------:R-:W2:Y:S02]  /*9890*/  @!P0 SYNCS.PHASECHK.TRANS64 P0, [R0+URZ], R2 ;  /* 0x00000002000085a7 */ /* 0x000ea400080010ff */
[----:B--2---:R-:W-:Y:S05]  /*98a0*/  @!P0 BRA `(.L_x_136) ;  /* 0xfffffffc00f08947 */ /* 0x004fea000383ffff */
[----:B------:R-:W-:Y:S05]  /*98b0*/  BRA `(.L_x_137) ;  /* 0xffffff8c00a47947 */ /* 0x000fea000383ffff */
.L_x_44:
[----:B------:R-:W-:-:S07]  /*98c0*/  MOV R0, UR5 ;  /* 0x0000000500007c02 */ /* 0x000fce0008000f00 */
.L_x_138:
[----:B-1----:R1:W2:Y:S02]  /*98d0*/  SYNCS.PHASECHK.TRANS64.TRYWAIT P0, [R0+URZ], R3 ;  /* 0x00000003000075a7 */ /* 0x0022a400080011ff */
[----:B--2---:R-:W-:Y:S05]  /*98e0*/  @!P0 NANOSLEEP.SYNCS 0x989680 ;  /* 0x009896800000895d */ /* 0x004fea0003900000 */
[----:B------:R-:W2:Y:S02]  /*98f0*/  @!P0 SYNCS.PHASECHK.TRANS64 P0, [R0+URZ], R3 ;  /* 0x00000003000085a7 */ /* 0x000ea400080010ff */
[----:B--2---:R-:W-:Y:S05]  /*9900*/  @!P0 BRA `(.L_x_138) ;  /* 0xfffffffc00f08947 */ /* 0x004fea000383ffff */
[----:B------:R-:W-:Y:S05]  /*9910*/  BRA `(.L_x_139) ;  /* 0xffffff8c00b07947 */ /* 0x000fea000383ffff */
.L_x_45:
[----:B------:R-:W-:-:S07]  /*9920*/  MOV R0, UR5 ;  /* 0x0000000500007c02 */ /* 0x000fce0008000f00 */
.L_x_140:
[----:B-1----:R1:W2:Y:S02]  /*9930*/  SYNCS.PHASECHK.TRANS64.TRYWAIT P0, [R0+URZ], R3 ;  /* 0x00000003000075a7 */ /* 0x0022a400080011ff */
[----:B--2---:R-:W-:Y:S05]  /*9940*/  @!P0 NANOSLEEP.SYNCS 0x989680 ;  /* 0x009896800000895d */ /* 0x004fea0003900000 */
[----:B------:R-:W2:Y:S02]  /*9950*/  @!P0 SYNCS.PHASECHK.TRANS64 P0, [R0+URZ], R3 ;  /* 0x00000003000085a7 */ /* 0x000ea400080010ff */
[----:B--2---:R-:W-:Y:S05]  /*9960*/  @!P0 BRA `(.L_x_140) ;  /* 0xfffffffc00f08947 */ /* 0x004fea000383ffff */
[----:B------:R-:W-:Y:S05]  /*9970*/  BRA `(.L_x_141) ;  /* 0xffffff8c00bc7947 */ /* 0x000fea000383ffff */
.L_x_48:
[----:B--2---:R2:W3:Y:S02]  /*9980*/  SYNCS.PHASECHK.TRANS64.TRYWAIT P0, [R2+URZ+0xf0], R4 ;  /* 0x0000f004020075a7 */ /* 0x0044e400080011ff */
[----:B---3--:R-:W-:Y:S05]  /*9990*/  @!P0 NANOSLEEP.SYNCS 0x989680 ;  /* 0x009896800000895d */ /* 0x008fea0003900000 */
[----:B------:R-:W3:Y:S02]  /*99a0*/  @!P0 SYNCS.PHASECHK.TRANS64 P0, [R2+URZ+0xf0], R4 ;  /* 0x0000f004020085a7 */ /* 0x000ee400080010ff */
[----:B---3--:R-:W-:Y:S05]  /*99b0*/  @!P0 BRA `(.L_x_48) ;  /* 0xfffffffc00f08947 */ /* 0x008fea000383ffff */
[----:B------:R-:W-:Y:S05]  /*99c0*/  BRA `(.L_x_142) ;  /* 0xffffff9000187947 */ /* 0x000fea000383ffff */
.L_x_49:
[----:B------:R-:W-:-:S07]  /*99d0*/  MOV R2, UR4 ;  /* 0x0000000400027c02 */ /* 0x000fce0008000f00 */
.L_x_143:
[----:B--2---:R2:W3:Y:S02]  /*99e0*/  SYNCS.PHASECHK.TRANS64.TRYWAIT P0, [R2+URZ+0xa0], R5 ;  /* 0x0000a005020075a7 */ /* 0x0044e400080011ff */
[----:B---3--:R-:W-:Y:S05]  /*99f0*/  @!P0 NANOSLEEP.SYNCS 0x989680 ;  /* 0x009896800000895d */ /* 0x008fea0003900000 */
[----:B------:R-:W3:Y:S02]  /*9a00*/  @!P0 SYNCS.PHASECHK.TRANS64 P0, [R2+URZ+0xa0], R5 ;  /* 0x0000a005020085a7 */ /* 0x000ee400080010ff */
[----:B---3--:R-:W-:Y:S05]  /*9a10*/  @!P0 BRA `(.L_x_143) ;  /* 0xfffffffc00f08947 */ /* 0x008fea000383ffff */
[----:B------:R-:W-:Y:S05]  /*9a20*/  BRA `(.L_x_144) ;  /* 0xffffff9000287947 */ /* 0x000fea000383ffff */
.L_x_50:
[----:B--2---:R2:W3:Y:S02]  /*9a30*/  SYNCS.PHASECHK.TRANS64.TRYWAIT P1, [R2+URZ+0x90], R4 ;  /* 0x00009004020075a7 */ /* 0x0044e400080211ff */
[----:B---3--:R-:W-:Y:S05]  /*9a40*/  @!P1 NANOSLEEP.SYNCS 0x989680 ;  /* 0x009896800000995d */ /* 0x008fea0003900000 */
[----:B------:R-:W3:Y:S02]  /*9a50*/  @!P1 SYNCS.PHASECHK.TRANS64 P1, [R2+URZ+0x90], R4 ;  /* 0x00009004020095a7 */ /* 0x000ee400080210ff */
[----:B---3--:R-:W-:Y:S05]  /*9a60*/  @!P1 BRA `(.L_x_50) ;  /* 0xfffffffc00f09947 */ /* 0x008fea000383ffff */
[----:B------:R-:W-:Y:S05]  /*9a70*/  BRA `(.L_x_145) ;  /* 0xffffff9000587947 */ /* 0x000fea000383ffff */
.L_x_53:
[----:B------:R-:W-:-:S07]  /*9a80*/  MOV R0, UR4 ;  /* 0x0000000400007c02 */ /* 0x000fce0008000f00 */
.L_x_146:
[----:B--2---:R2:W3:Y:S02]  /*9a90*/  SYNCS.PHASECHK.TRANS64.TRYWAIT P0, [R0+URZ+0xa0], R2 ;  /* 0x0000a002000075a7 */ /* 0x0044e400080011ff */
[----:B---3--:R-:W-:Y:S05]  /*9aa0*/  @!P0 NANOSLEEP.SYNCS 0x989680 ;  /* 0x009896800000895d */ /* 0x008fea0003900000 */
[----:B------:R-:W3:Y:S02]  /*9ab0*/  @!P0 SYNCS.PHASECHK.TRANS64 P0, [R0+URZ+0xa0], R2 ;  /* 0x0000a002000085a7 */ /* 0x000ee400080010ff */
[----:B---3--:R-:W-:Y:S05]  /*9ac0*/  @!P0 BRA `(.L_x_146) ;  /* 0xfffffffc00f08947 */ /* 0x008fea000383ffff */
[----:B------:R-:W-:Y:S05]  /*9ad0*/  BRA `(.L_x_52) ;  /* 0xffffff9000ac7947 */ /* 0x000fea000383ffff */
.L_x_60:
[----:B-1----:R1:W2:Y:S02]  /*9ae0*/  SYNCS.PHASECHK.TRANS64.TRYWAIT P1, [R0+URZ+0x90], R2 ;  /* 0x00009002000075a7 */ /* 0x0022a400080211ff */
[----:B--2---:R-:W-:Y:S05]  /*9af0*/  @!P1 NANOSLEEP.SYNCS 0x989680 ;  /* 0x009896800000995d */ /* 0x004fea0003900000 */
[----:B------:R-:W2:Y:S02]  /*9b00*/  @!P1 SYNCS.PHASECHK.TRANS64 P1, [R0+URZ+0x90], R2 ;  /* 0x00009002000095a7 */ /* 0x000ea400080210ff */
[----:B--2---:R-:W-:Y:S05]  /*9b10*/  @!P1 BRA `(.L_x_60) ;  /* 0xfffffffc00f09947 */ /* 0x004fea000383ffff */
[----:B------:R-:W-:Y:S05]  /*9b20*/  BRA `(.L_x_147) ;  /* 0xffffff9800107947 */ /* 0x000fea000383ffff */
.L_x_61:
[----:B------:R-:W-:-:S07]  /*9b30*/  MOV R2, UR23 ;  /* 0x0000001700027c02 */ /* 0x000fce0008000f00 */
.L_x_148:
[----:B-1----:R1:W2:Y:S02]  /*9b40*/  SYNCS.PHASECHK.TRANS64.TRYWAIT P0, [R2+URZ+0xd0], R0 ;  /* 0x0000d000020075a7 */ /* 0x0022a400080011ff */
[----:B--2---:R-:W-:Y:S05]  /*9b50*/  @!P0 NANOSLEEP.SYNCS 0x989680 ;  /* 0x009896800000895d */ /* 0x004fea0003900000 */
[----:B------:R-:W2:Y:S02]  /*9b60*/  @!P0 SYNCS.PHASECHK.TRANS64 P0, [R2+URZ+0xd0], R0 ;  /* 0x0000d000020085a7 */ /* 0x000ea400080010ff */
[----:B--2---:R-:W-:Y:S05]  /*9b70*/  @!P0 BRA `(.L_x_148) ;  /* 0xfffffffc00f08947 */ /* 0x004fea000383ffff */
[----:B------:R-:W-:Y:S05]  /*9b80*/  BRA `(.L_x_149) ;  /* 0xffffff9800607947 */ /* 0x000fea000383ffff */
.L_x_64:
[----:B------:R-:W-:Y:S07]  /*9b90*/  MOV R0, UR5 ;  /* 0x0000000500007c02 */ /* 0x000fee0008000f00 */
.L_x_150:
[----:B-1----:R1:W2:Y:S02]  /*9ba0*/  SYNCS.PHASECHK.TRANS64.TRYWAIT P0, [R0+URZ], R2 ;  /* 0x00000002000075a7 */ /* 0x0022a400080011ff */
[----:B--2---:R-:W-:Y:S05]  /*9bb0*/  @!P0 NANOSLEEP.SYNCS 0x989680 ;  /* 0x009896800000895d */ /* 0x004fea0003900000 */
[----:B------:R-:W2:Y:S02]  /*9bc0*/  @!P0 SYNCS.PHASECHK.TRANS64 P0, [R0+URZ], R2 ;  /* 0x00000002000085a7 */ /* 0x000ea400080010ff */
[----:B--2---:R-:W-:Y:S05]  /*9bd0*/  @!P0 BRA `(.L_x_150) ;  /* 0xfffffffc00f08947 */ /* 0x004fea000383ffff */
[----:B------:R-:W-:Y:S05]  /*9be0*/  BRA `(.L_x_63) ;  /* 0xffffff98007c7947 */ /* 0x000fea000383ffff */
.L_x_67:
[----:B------:R-:W-:-:S07]  /*9bf0*/  MOV R0, UR4 ;  /* 0x0000000400007c02 */ /* 0x000fce0008000f00 */
.L_x_151:
[----:B--2---:R2:W4:Y:S02]  /*9c00*/  SYNCS.PHASECHK.TRANS64.TRYWAIT P0, [R0+URZ], R2 ;  /* 0x00000002000075a7 */ /* 0x00452400080011ff */
[----:B----4-:R-:W-:Y:S05]  /*9c10*/  @!P0 NANOSLEEP.SYNCS 0x989680 ;  /* 0x009896800000895d */ /* 0x010fea0003900000 */
[----:B------:R-:W4:Y:S02]  /*9c20*/  @!P0 SYNCS.PHASECHK.TRANS64 P0, [R0+URZ], R2 ;  /* 0x00000002000085a7 */ /* 0x000f2400080010ff */
[----:B----4-:R-:W-:Y:S05]  /*9c30*/  @!P0 BRA `(.L_x_151) ;  /* 0xfffffffc00f08947 */ /* 0x010fea000383ffff */
[----:B------:R-:W-:Y:S05]  /*9c40*/  BRA `(.L_x_152) ;  /* 0xffffff9c00307947 */ /* 0x000fea000383ffff */
.L_x_68:
[----:B------:R-:W-:-:S07]  /*9c50*/  MOV R0, UR5 ;  /* 0x0000000500007c02 */ /* 0x000fce0008000f00 */
.L_x_153:
[----:B-1----:R1:W2:Y:S02]  /*9c60*/  SYNCS.PHASECHK.TRANS64.TRYWAIT P0, [R0+URZ], R3 ;  /* 0x00000003000075a7 */ /* 0x0022a400080011ff */
[----:B--2---:R-:W-:Y:S05]  /*9c70*/  @!P0 NANOSLEEP.SYNCS 0x989680 ;  /* 0x009896800000895d */ /* 0x004fea0003900000 */
[----:B------:R-:W2:Y:S02]  /*9c80*/  @!P0 SYNCS.PHASECHK.TRANS64 P0, [R0+URZ], R3 ;  /* 0x00000003000085a7 */ /* 0x000ea400080010ff */
[----:B--2---:R-:W-:Y:S05]  /*9c90*/  @!P0 BRA `(.L_x_153) ;  /* 0xfffffffc00f08947 */ /* 0x004fea000383ffff */
[----:B------:R-:W-:Y:S05]  /*9ca0*/  BRA `(.L_x_154) ;  /* 0xffffff9c003c7947 */ /* 0x000fea000383ffff */
.L_x_69:
[----:B------:R-:W-:-:S07]  /*9cb0*/  MOV R0, UR5 ;  /* 0x0000000500007c02 */ /* 0x000fce0008000f00 */
.L_x_155:
[----:B-1----:R1:W2:Y:S02]  /*9cc0*/  SYNCS.PHASECHK.TRANS64.TRYWAIT P0, [R0+URZ], R3 ;  /* 0x00000003000075a7 */ /* 0x0022a400080011ff */
[----:B--2---:R-:W-:Y:S05]  /*9cd0*/  @!P0 NANOSLEEP.SYNCS 0x989680 ;  /* 0x009896800000895d */ /* 0x004fea0003900000 */
[----:B------:R-:W2:Y:S02]  /*9ce0*/  @!P0 SYNCS.PHASECHK.TRANS64 P0, [R0+URZ], R3 ;  /* 0x00000003000085a7 */ /* 0x000ea400080010ff */
[----:B--2---:R-:W-:Y:S05]  /*9cf0*/  @!P0 BRA `(.L_x_155) ;  /* 0xfffffffc00f08947 */ /* 0x004fea000383ffff */
[----:B------:R-:W-:Y:S05]  /*9d00*/  BRA `(.L_x_156) ;  /* 0xffffff9c00487947 */ /* 0x000fea000383ffff */
.L_x_70:
[----:B-1----:R-:W-:-:S07]  /*9d10*/  MOV R0, UR4 ;  /* 0x0000000400007c02 */ /* 0x002fce0008000f00 */
.L_x_157:
[----:B-1----:R1:W2:Y:S02]  /*9d20*/  SYNCS.PHASECHK.TRANS64.TRYWAIT P0, [R0+URZ], R2 ;  /* 0x00000002000075a7 */ /* 0x0022a400080011ff */
[----:B--2---:R-:W-:Y:S05]  /*9d30*/  @!P0 NANOSLEEP.SYNCS 0x989680 ;  /* 0x009896800000895d */ /* 0x004fea0003900000 */
[----:B------:R-:W2:Y:S02]  /*9d40*/  @!P0 SYNCS.PHASECHK.TRANS64 P0, [R0+URZ], R2 ;  /* 0x00000002000085a7 */ /* 0x000ea400080010ff */
[----:B--2---:R-:W-:Y:S05]  /*9d50*/  @!P0 BRA `(.L_x_157) ;  /* 0xfffffffc00f08947 */ /* 0x004fea000383ffff */
[----:B------:R-:W-:Y:S05]  /*9d60*/  BRA `(.L_x_158) ;  /* 0xffffff9c00547947 */ /* 0x000fea000383ffff */
.L_x_75:
[----:B--2---:R2:W3:Y:S02]  /*9d70*/  SYNCS.PHASECHK.TRANS64.TRYWAIT P0, [R8+URZ+0x90], R0 ;  /* 0x00009000080075a7 */ /* 0x0044e400080011ff */
[----:B---3--:R-:W-:Y:S05]  /*9d80*/  @!P0 NANOSLEEP.SYNCS 0x989680 ;  /* 0x009896800000895d */ /* 0x008fea0003900000 */
[----:B------:R-:W3:Y:S02]  /*9d90*/  @!P0 SYNCS.PHASECHK.TRANS64 P0, [R8+URZ+0x90], R0 ;  /* 0x00009000080085a7 */ /* 0x000ee400080010ff */
[----:B---3--:R-:W-:Y:S05]  /*9da0*/  @!P0 BRA `(.L_x_75) ;  /* 0xfffffffc00f08947 */ /* 0x008fea000383ffff */
[----:B------:R-:W-:Y:S05]  /*9db0*/  BRA `(.L_x_159) ;  /* 0xffffffa000887947 */ /* 0x000fea000383ffff */
.L_x_78:
[----:B--2---:R-:W-:Y:S07]  /*9dc0*/  MOV R0, UR21 ;  /* 0x0000001500007c02 */ /* 0x004fee0008000f00 */
.L_x_160:
[----:B--2---:R2:W3:Y:S02]  /*9dd0*/  SYNCS.PHASECHK.TRANS64.TRYWAIT P1, [R0+URZ+0x88], R2 ;  /* 0x00008802000075a7 */ /* 0x0044e400080211ff */
[----:B---3--:R-:W-:Y:S05]  /*9de0*/  @!P1 NANOSLEEP.SYNCS 0x989680 ;  /* 0x009896800000995d */ /* 0x008fea0003900000 */
[----:B------:R-:W3:Y:S02]  /*9df0*/  @!P1 SYNCS.PHASECHK.TRANS64 P1, [R0+URZ+0x88], R2 ;  /* 0x00008802000095a7 */ /* 0x000ee400080210ff */
[----:B---3--:R-:W-:Y:S05]  /*9e00*/  @!P1 BRA `(.L_x_160) ;  /* 0xfffffffc00f09947 */ /* 0x008fea000383ffff */
[----:B------:R-:W-:Y:S05]  /*9e10*/  BRA `(.L_x_77) ;  /* 0xffffffa800047947 */ /* 0x000fea000383ffff */
.L_x_81:
[----:B--2---:R-:W-:Y:S07]  /*9e20*/  MOV R0, UR21 ;  /* 0x0000001500007c02 */ /* 0x004fee0008000f00 */
.L_x_161:
[----:B--2---:R2:W3:Y:S02]  /*9e30*/  SYNCS.PHASECHK.TRANS64.TRYWAIT P0, [R0+URZ+0x60], R4 ;  /* 0x00006004000075a7 */ /* 0x0044e400080011ff */
[----:B---3--:R-:W-:Y:S05]  /*9e40*/  @!P0 NANOSLEEP.SYNCS 0x989680 ;  /* 0x009896800000895d */ /* 0x008fea0003900000 */
[----:B------:R-:W3:Y:S02]  /*9e50*/  @!P0 SYNCS.PHASECHK.TRANS64 P0, [R0+URZ+0x60], R4 ;  /* 0x00006004000085a7 */ /* 0x000ee400080010ff */
[----:B---3--:R-:W-:Y:S05]  /*9e60*/  @!P0 BRA `(.L_x_161) ;  /* 0xfffffffc00f08947 */ /* 0x008fea000383ffff */
[----:B------:R-:W-:Y:S05]  /*9e70*/  BRA `(.L_x_162) ;  /* 0xffffffa8005c7947 */ /* 0x000fea000383ffff */
.L_x_82:
[----:B------:R-:W-:Y:S07]  /*9e80*/  MOV R0, UR21 ;  /* 0x0000001500007c02 */ /* 0x000fee0008000f00 */
.L_x_163:
[----:B--2---:R2:W3:Y:S02]  /*9e90*/  SYNCS.PHASECHK.TRANS64.TRYWAIT P0, [R0+URZ+0x68], R4 ;  /* 0x00006804000075a7 */ /* 0x0044e400080011ff */
[----:B---3--:R-:W-:Y:S05]  /*9ea0*/  @!P0 NANOSLEEP.SYNCS 0x989680 ;  /* 0x009896800000895d */ /* 0x008fea0003900000 */
[----:B------:R-:W3:Y:S02]  /*9eb0*/  @!P0 SYNCS.PHASECHK.TRANS64 P0, [R0+URZ+0x68], R4 ;  /* 0x00006804000085a7 */ /* 0x000ee400080010ff */
[----:B---3--:R-:W-:Y:S05]  /*9ec0*/  @!P0 BRA `(.L_x_163) ;  /* 0xfffffffc00f08947 */ /* 0x008fea000383ffff */
[----:B------:R-:W-:Y:S05]  /*9ed0*/  BRA `(.L_x_164) ;  /* 0xffffffa800987947 */ /* 0x000fea000383ffff */
.L_x_83:
[----:B------:R-:W-:Y:S07]  /*9ee0*/  MOV R0, UR21 ;  /* 0x0000001500007c02 */ /* 0x000fee0008000f00 */
.L_x_165:
[----:B--2---:R2:W3:Y:S02]  /*9ef0*/  SYNCS.PHASECHK.TRANS64.TRYWAIT P0, [R0+URZ+0x70], R4 ;  /* 0x00007004000075a7 */ /* 0x0044e400080011ff */
[----:B---3--:R-:W-:Y:S05]  /*9f00*/  @!P0 NANOSLEEP.SYNCS 0x989680 ;  /* 0x009896800000895d */ /* 0x008fea0003900000 */
[----:B------:R-:W3:Y:S02]  /*9f10*/  @!P0 SYNCS.PHASECHK.TRANS64 P0, [R0+URZ+0x70], R4 ;  /* 0x00007004000085a7 */ /* 0x000ee400080010ff */
[----:B---3--:R-:W-:Y:S05]  /*9f20*/  @!P0 BRA `(.L_x_165) ;  /* 0xfffffffc00f08947 */ /* 0x008fea000383ffff */
[----:B------:R-:W-:Y:S05]  /*9f30*/  BRA `(.L_x_166) ;  /* 0xffffffa800e07947 */ /* 0x000fea000383ffff */
.L_x_84:
[----:B------:R-:W-:Y:S07]  /*9f40*/  MOV R0, UR21 ;  /* 0x0000001500007c02 */ /* 0x000fee0008000f00 */
.L_x_167:
[----:B--2---:R2:W3:Y:S02]  /*9f50*/  SYNCS.PHASECHK.TRANS64.TRYWAIT P0, [R0+URZ+0x78], R4 ;  /* 0x00007804000075a7 */ /* 0x0044e400080011ff */
[----:B---3--:R-:W-:Y:S05]  /*9f60*/  @!P0 NANOSLEEP.SYNCS 0x989680 ;  /* 0x009896800000895d */ /* 0x008fea0003900000 */
[----:B------:R-:W3:Y:S02]  /*9f70*/  @!P0 SYNCS.PHASECHK.TRANS64 P0, [R0+URZ+0x78], R4 ;  /* 0x00007804000085a7 */ /* 0x000ee400080010ff */
[----:B---3--:R-:W-:Y:S05]  /*9f80*/  @!P0 BRA `(.L_x_167) ;  /* 0xfffffffc00f08947 */ /* 0x008fea000383ffff */
[----:B------:R-:W-:Y:S05]  /*9f90*/  BRA `(.L_x_168) ;  /* 0xffffffac002c7947 */ /* 0x000fea000383ffff */
.L_x_86:
[----:B------:R-:W-:-:S07]  /*9fa0*/  MOV R0, UR21 ;  /* 0x0000001500007c02 */ /* 0x000fce0008000f00 */
.L_x_169:
[----:B---3--:R3:W4:Y:S02]  /*9fb0*/  SYNCS.PHASECHK.TRANS64.TRYWAIT P0, [R0+URZ+0x60], R2 ;  /* 0x00006002000075a7 */ /* 0x00872400080011ff */
[----:B----4-:R-:W-:Y:S05]  /*9fc0*/  @!P0 NANOSLEEP.SYNCS 0x989680 ;  /* 0x009896800000895d */ /* 0x010fea0003900000 */
[----:B------:R-:W4:Y:S02]  /*9fd0*/  @!P0 SYNCS.PHASECHK.TRANS64 P0, [R0+URZ+0x60], R2 ;  /* 0x00006002000085a7 */ /* 0x000f2400080010ff */
[----:B----4-:R-:W-:Y:S05]  /*9fe0*/  @!P0 BRA `(.L_x_169) ;  /* 0xfffffffc00f08947 */ /* 0x010fea000383ffff */
[----:B------:R-:W-:Y:S05]  /*9ff0*/  BRA `(.L_x_170) ;  /* 0xffffffac00a47947 */ /* 0x000fea000383ffff */
.L_x_87:
[----:B---3--:R-:W-:-:S07]  /*a000*/  MOV R0, UR21 ;  /* 0x0000001500007c02 */ /* 0x008fce0008000f00 */
.L_x_171:
[----:B---3--:R3:W4:Y:S02]  /*a010*/  SYNCS.PHASECHK.TRANS64.TRYWAIT P0, [R0+URZ+0x68], R2 ;  /* 0x00006802000075a7 */ /* 0x00872400080011ff */
[----:B----4-:R-:W-:Y:S05]  /*a020*/  @!P0 NANOSLEEP.SYNCS 0x989680 ;  /* 0x009896800000895d */ /* 0x010fea0003900000 */
[----:B------:R-:W4:Y:S02]  /*a030*/  @!P0 SYNCS.PHASECHK.TRANS64 P0, [R0+URZ+0x68], R2 ;  /* 0x00006802000085a7 */ /* 0x000f2400080010ff */
[----:B----4-:R-:W-:Y:S05]  /*a040*/  @!P0 BRA `(.L_x_171) ;  /* 0xfffffffc00f08947 */ /* 0x010fea000383ffff */
[----:B------:R-:W-:Y:S05]  /*a050*/  BRA `(.L_x_172) ;  /* 0xffffffac00947947 */ /* 0x000fea000383ffff */
.L_x_88:
[----:B---3--:R-:W-:-:S07]  /*a060*/  MOV R0, UR21 ;  /* 0x0000001500007c02 */ /* 0x008fce0008000f00 */
.L_x_173:
[----:B---3--:R3:W4:Y:S02]  /*a070*/  SYNCS.PHASECHK.TRANS64.TRYWAIT P0, [R0+URZ+0x70], R2 ;  /* 0x00007002000075a7 */ /* 0x00872400080011ff */
[----:B----4-:R-:W-:Y:S05]  /*a080*/  @!P0 NANOSLEEP.SYNCS 0x989680 ;  /* 0x009896800000895d */ /* 0x010fea0003900000 */
[----:B------:R-:W4:Y:S02]  /*a090*/  @!P0 SYNCS.PHASECHK.TRANS64 P0, [R0+URZ+0x70], R2 ;  /* 0x00007002000085a7 */ /* 0x000f2400080010ff */
[----:B----4-:R-:W-:Y:S05]  /*a0a0*/  @!P0 BRA `(.L_x_173) ;  /* 0xfffffffc00f08947 */ /* 0x010fea000383ffff */
[----:B------:R-:W-:Y:S05]  /*a0b0*/  BRA `(.L_x_174) ;  /* 0xffffffac00847947 */ /* 0x000fea000383ffff */
.L_x_90:
[----:B-1----:R1:W2:Y:S02]  /*a0c0*/  SYNCS.PHASECHK.TRANS64.TRYWAIT P0, [R3+URZ+0x90], R0 ;  /* 0x00009000030075a7 */ /* 0x0022a400080011ff */
[----:B--2---:R-:W-:Y:S05]  /*a0d0*/  @!P0 NANOSLEEP.SYNCS 0x989680 ;  /* 0x009896800000895d */ /* 0x004fea0003900000 */
[----:B------:R-:W2:Y:S02]  /*a0e0*/  @!P0 SYNCS.PHASECHK.TRANS64 P0, [R3+URZ+0x90], R0 ;  /* 0x00009000030085a7 */ /* 0x000ea400080010ff */
[----:B--2---:R-:W-:Y:S05]  /*a0f0*/  @!P0 BRA `(.L_x_90) ;  /* 0xfffffffc00f08947 */ /* 0x004fea000383ffff */
[----:B------:R-:W-:Y:S05]  /*a100*/  BRA `(.L_x_175) ;  /* 0xffffffb000507947 */ /* 0x000fea000383ffff */
.L_x_101:
[----:B-1----:R1:W2:Y:S02]  /*a110*/  SYNCS.PHASECHK.TRANS64.TRYWAIT P1, [R2+URZ+0x40], R0 ;  /* 0x00004000020075a7 */ /* 0x0022a400080211ff */
[----:B--2---:R-:W-:Y:S05]  /*a120*/  @!P1 NANOSLEEP.SYNCS 0x989680 ;  /* 0x009896800000995d */ /* 0x004fea0003900000 */
[----:B------:R-:W2:Y:S02]  /*a130*/  @!P1 SYNCS.PHASECHK.TRANS64 P1, [R2+URZ+0x40], R0 ;  /* 0x00004000020095a7 */ /* 0x000ea400080210ff */
[----:B--2---:R-:W-:Y:S05]  /*a140*/  @!P1 BRA `(.L_x_101) ;  /* 0xfffffffc00f09947 */ /* 0x004fea000383ffff */
[----:B------:R-:W-:Y:S05]  /*a150*/  BRA `(.L_x_100) ;  /* 0xffffffbc00c47947 */ /* 0x000fea000383ffff */
.L_x_103:
[----:B-1----:R1:W2:Y:S02]  /*a160*/  SYNCS.PHASECHK.TRANS64.TRYWAIT P0, [R52+URZ+0xb0], R3 ;  /* 0x0000b003340075a7 */ /* 0x0022a400080011ff */
[----:B--2---:R-:W-:Y:S05]  /*a170*/  @!P0 NANOSLEEP.SYNCS 0x989680 ;  /* 0x009896800000895d */ /* 0x004fea0003900000 */
[----:B------:R-:W2:Y:S02]  /*a180*/  @!P0 SYNCS.PHASECHK.TRANS64 P0, [R52+URZ+0xb0], R3 ;  /* 0x0000b003340085a7 */ /* 0x000ea400080010ff */
[----:B--2---:R-:W-:Y:S05]  /*a190*/  @!P0 BRA `(.L_x_103) ;  /* 0xfffffffc00f08947 */ /* 0x004fea000383ffff */
[----:B------:R-:W-:Y:S05]  /*a1a0*/  BRA `(.L_x_102) ;  /* 0xffffffc000187947 */ /* 0x000fea000383ffff */
.L_x_111:
[----:B--2---:R2:W3:Y:S02]  /*a1b0*/  SYNCS.PHASECHK.TRANS64.TRYWAIT P0, [R0+URZ+0x40], R2 ;  /* 0x00004002000075a7 */ /* 0x0044e400080011ff */
[----:B---3--:R-:W-:Y:S05]  /*a1c0*/  @!P0 NANOSLEEP.SYNCS 0x989680 ;  /* 0x009896800000895d */ /* 0x008fea0003900000 */
[----:B------:R-:W3:Y:S02]  /*a1d0*/  @!P0 SYNCS.PHASECHK.TRANS64 P0, [R0+URZ+0x40], R2 ;  /* 0x00004002000085a7 */ /* 0x000ee400080010ff */
[----:B---3--:R-:W-:Y:S05]  /*a1e0*/  @!P0 BRA `(.L_x_111) ;  /* 0xfffffffc00f08947 */ /* 0x008fea000383ffff */
[----:B------:R-:W-:Y:S05]  /*a1f0*/  BRA `(.L_x_110) ;  /* 0xffffffcc000c7947 */ /* 0x000fea000383ffff */
.L_x_119:
[----:B--2---:R2:W3:Y:S02]  /*a200*/  SYNCS.PHASECHK.TRANS64.TRYWAIT P0, [R0+URZ+0x40], R4 ;  /* 0x00004004000075a7 */ /* 0x0044e400080011ff */
[----:B---3--:R-:W-:Y:S05]  /*a210*/  @!P0 NANOSLEEP.SYNCS 0x989680 ;  /* 0x009896800000895d */ /* 0x008fea0003900000 */
[----:B------:R-:W3:Y:S02]  /*a220*/  @!P0 SYNCS.PHASECHK.TRANS64 P0, [R0+URZ+0x40], R4 ;  /* 0x00004004000085a7 */ /* 0x000ee400080010ff */
[----:B---3--:R-:W-:Y:S05]  /*a230*/  @!P0 BRA `(.L_x_119) ;  /* 0xfffffffc00f08947 */ /* 0x008fea000383ffff */
[----:B------:R-:W-:Y:S05]  /*a240*/  BRA `(.L_x_118) ;  /* 0xffffffd800487947 */ /* 0x000fea000383ffff */
.L_x_127:
[----:B--2---:R2:W3:Y:S02]  /*a250*/  SYNCS.PHASECHK.TRANS64.TRYWAIT P0, [R0+URZ+0x40], R2 ;  /* 0x00004002000075a7 */ /* 0x0044e400080011ff */
[----:B---3--:R-:W-:Y:S05]  /*a260*/  @!P0 NANOSLEEP.SYNCS 0x989680 ;  /* 0x009896800000895d */ /* 0x008fea0003900000 */
[----:B------:R-:W3:Y:S02]  /*a270*/  @!P0 SYNCS.PHASECHK.TRANS64 P0, [R0+URZ+0x40], R2 ;  /* 0x00004002000085a7 */ /* 0x000ee400080010ff */
[----:B---3--:R-:W-:Y:S05]  /*a280*/  @!P0 BRA `(.L_x_127) ;  /* 0xfffffffc00f08947 */ /* 0x008fea000383ffff */
[----:B------:R-:W-:Y:S05]  /*a290*/  BRA `(.L_x_126) ;  /* 0xffffffe400947947 */ /* 0x000fea000383ffff */
        .weak           $__internal_0_$__cuda_sm10x_tcgen05_guardrail_trap_col_being_dealloced_not_returned_by_alloc
        .type           $__internal_0_$__cuda_sm10x_tcgen05_guardrail_trap_col_being_dealloced_not_returned_by_alloc,@function
        .size           $__internal_0_$__cuda_sm10x_tcgen05_guardrail_trap_col_being_dealloced_not_returned_by_alloc,($__internal_1_$__cuda_sm10x_tcgen05_guardrail_trap_phase_invalid_during_alloc - $__internal_0_$__cuda_sm10x_tcgen05_guardrail_trap_col_being_dealloced_not_returned_by_alloc)
$__internal_0_$__cuda_sm10x_tcgen05_guardrail_trap_col_being_dealloced_not_returned_by_alloc:
[----:B------:R-:W-:Y:S05]  /*a2a0*/  BPT.TRAP 0x1 ;  /* 0x000000040000795c */ /* 0x000fea0000300000 */
[----:B------:R-:W-:-:S04]  /*a2b0*/  HFMA2 R3, -RZ, RZ, 0, 0 ;  /* 0x00000000ff037431 */ /* 0x000fc800000001ff */
[----:B------:R-:W-:Y:S05]  /*a2c0*/  RET.REL.NODEC R2 `(_ZN7cutlass13device_kernelINS_4gemm6kernel13GemmUniversalIN4cute5tupleIJiiiiEEENS1_10collective13CollectiveMmaINS1_35MainloopSm100TmaUmmaWarpSpecializedILi4ELi2ELi4ENS5_IJNS4_1CILi2EEENSA_ILi1EEESC_EEEEENS5_IJNSA_ILi64EEENSA_ILi256EEESF_EEEaNS5_IJlSC_lEEEaSI_NS4_8TiledMMAINS4_8MMA_AtomIJNS4_15SM100_MMA_S8_SSIaaiLi64ELi256ELNS4_4UMMA5MajorE0ELSN_0ELNSM_8SaturateE0EEEEEENS4_6LayoutINS5_IJSC_SC_SC_EEENS5_IJNSA_ILi0EEEST_ST_EEEEENS5_IJNS4_10UnderscoreESW_SW_EEEEENS4_13SM90_TMA_LOADENS4_14ComposedLayoutINS4_7SwizzleILi2ELi4ELi3EEENS4_18smem_ptr_flag_bitsILi8EEENSR_INS5_IJNSA_ILi8EEESF_EEENS5_IJSF_SC_EEEEEEEvNS4_8identityENS4_23SM90_TMA_LOAD_MULTICASTES19_vS1A_EENS_8epilogue10collective18CollectiveEpilogueINS1D_23Sm100TmaWarpSpecializedILi4ELi2ELi32ELb0ELb0EEEJSH_NS5_IJNSR_ISF_SC_EES1I_EEEaSI_aSI_NS1D_6fusion15FusionCallbacksIS1H_NS1K_17LinearCombinationIaiaiLNS_15FloatRoundStyleE2EEESH_S1J_JEEENS4_5SM1004TMEM4LOAD26SM100_TMEM_LOAD_16dp32b32xESZ_S19_NS4_39AutoVectorizingCopyWithAssumedAlignmentILi128EEENS4_14SM90_TMA_STOREES19_S1V_S1V_EEEvvEEEEvNT_6ParamsE) ;  /* 0xffffff5c024c7950 */ /* 0x000fea0003c3ffff */
        .weak           $__internal_1_$__cuda_sm10x_tcgen05_guardrail_trap_phase_invalid_during_alloc
        .type           $__internal_1_$__cuda_sm10x_tcgen05_guardrail_trap_phase_invalid_during_alloc,@function
        .size           $__internal_1_$__cuda_sm10x_tcgen05_guardrail_trap_phase_invalid_during_alloc,($__internal_2_$__cuda_sm10x_tcgen05_guardrail_trap_unallocated_columns_being_dealloced - $__internal_1_$__cuda_sm10x_tcgen05_guardrail_trap_phase_invalid_during_alloc)
$__internal_1_$__cuda_sm10x_tcgen05_guardrail_trap_phase_invalid_during_alloc:
[----:B------:R-:W-:Y:S05]  /*a2d0*/  BPT.TRAP 0x1 ;  /* 0x000000040000795c */ /* 0x000fea0000300000 */
[----:B------:R-:W-:-:S04]  /*a2e0*/  MOV R5, 0x0 ;  /* 0x0000000000057802 */ /* 0x000fc80000000f00 */
[----:B------:R-:W-:Y:S05]  /*a2f0*/  RET.REL.NODEC R4 `(_ZN7cutlass13device_kernelINS_4gemm6kernel13GemmUniversalIN4cute5tupleIJiiiiEEENS1_10collective13CollectiveMmaINS1_35MainloopSm100TmaUmmaWarpSpecializedILi4ELi2ELi4ENS5_IJNS4_1CILi2EEENSA_ILi1EEESC_EEEEENS5_IJNSA_ILi64EEENSA_ILi256EEESF_EEEaNS5_IJlSC_lEEEaSI_NS4_8TiledMMAINS4_8MMA_AtomIJNS4_15SM100_MMA_S8_SSIaaiLi64ELi256ELNS4_4UMMA5MajorE0ELSN_0ELNSM_8SaturateE0EEEEEENS4_6LayoutINS5_IJSC_SC_SC_EEENS5_IJNSA_ILi0EEEST_ST_EEEEENS5_IJNS4_10UnderscoreESW_SW_EEEEENS4_13SM90_TMA_LOADENS4_14ComposedLayoutINS4_7SwizzleILi2ELi4ELi3EEENS4_18smem_ptr_flag_bitsILi8EEENSR_INS5_IJNSA_ILi8EEESF_EEENS5_IJSF_SC_EEEEEEEvNS4_8identityENS4_23SM90_TMA_LOAD_MULTICASTES19_vS1A_EENS_8epilogue10collective18CollectiveEpilogueINS1D_23Sm100TmaWarpSpecializedILi4ELi2ELi32ELb0ELb0EEEJSH_NS5_IJNSR_ISF_SC_EES1I_EEEaSI_aSI_NS1D_6fusion15FusionCallbacksIS1H_NS1K_17LinearCombinationIaiaiLNS_15FloatRoundStyleE2EEESH_S1J_JEEENS4_5SM1004TMEM4LOAD26SM100_TMEM_LOAD_16dp32b32xESZ_S19_NS4_39AutoVectorizingCopyWithAssumedAlignmentILi128EEENS4_14SM90_TMA_STOREES19_S1V_S1V_EEEvvEEEEvNT_6ParamsE) ;  /* 0xffffff5c04407950 */ /* 0x000fea0003c3ffff */
        .weak           $__internal_2_$__cuda_sm10x_tcgen05_guardrail_trap_unallocated_columns_being_dealloced
        .type           $__internal_2_$__cuda_sm10x_tcgen05_guardrail_trap_unallocated_columns_being_dealloced,@function
        .size           $__internal_2_$__cuda_sm10x_tcgen05_guardrail_trap_unallocated_columns_being_dealloced,(.L_x_177 - $__internal_2_$__cuda_sm10x_tcgen05_guardrail_trap_unallocated_columns_being_dealloced)
$__internal_2_$__cuda_sm10x_tcgen05_guardrail_trap_unallocated_columns_being_dealloced:
[----:B------:R-:W-:Y:S05]  /*a300*/  BPT.TRAP 0x1 ;  /* 0x000000040000795c */ /* 0x000fea0000300000 */
[----:B------:R-:W-:-:S04]  /*a310*/  HFMA2 R3, -RZ, RZ, 0, 0 ;  /* 0x00000000ff037431 */ /* 0x000fc800000001ff */
[----:B------:R-:W-:Y:S05]  /*a320*/  RET.REL.NODEC R2 `(_ZN7cutlass13device_kernelINS_4gemm6kernel13GemmUniversalIN4cute5tupleIJiiiiEEENS1_10collective13CollectiveMmaINS1_35MainloopSm100TmaUmmaWarpSpecializedILi4ELi2ELi4ENS5_IJNS4_1CILi2EEENSA_ILi1EEESC_EEEEENS5_IJNSA_ILi64EEENSA_ILi256EEESF_EEEaNS5_IJlSC_lEEEaSI_NS4_8TiledMMAINS4_8MMA_AtomIJNS4_15SM100_MMA_S8_SSIaaiLi64ELi256ELNS4_4UMMA5MajorE0ELSN_0ELNSM_8SaturateE0EEEEEENS4_6LayoutINS5_IJSC_SC_SC_EEENS5_IJNSA_ILi0EEEST_ST_EEEEENS5_IJNS4_10UnderscoreESW_SW_EEEEENS4_13SM90_TMA_LOADENS4_14ComposedLayoutINS4_7SwizzleILi2ELi4ELi3EEENS4_18smem_ptr_flag_bitsILi8EEENSR_INS5_IJNSA_ILi8EEESF_EEENS5_IJSF_SC_EEEEEEEvNS4_8identityENS4_23SM90_TMA_LOAD_MULTICASTES19_vS1A_EENS_8epilogue10collective18CollectiveEpilogueINS1D_23Sm100TmaWarpSpecializedILi4ELi2ELi32ELb0ELb0EEEJSH_NS5_IJNSR_ISF_SC_EES1I_EEEaSI_aSI_NS1D_6fusion15FusionCallbacksIS1H_NS1K_17LinearCombinationIaiaiLNS_15FloatRoundStyleE2EEESH_S1J_JEEENS4_5SM1004TMEM4LOAD26SM100_TMEM_LOAD_16dp32b32xESZ_S19_NS4_39AutoVectorizingCopyWithAssumedAlignmentILi128EEENS4_14SM90_TMA_STOREES19_S1V_S1V_EEEvvEEEEvNT_6ParamsE) ;  /* 0xffffff5c02347950 */ /* 0x000fea0003c3ffff */
.L_x_176:
[----:B------:R-:W-:-:S00]  /*a330*/  BRA `(.L_x_176) ;  /* 0xfffffffc00fc7947 */ /* 0x000fc0000383ffff */
[----:B------:R-:W-:-:S00]  /*a340*/  NOP ;  /* 0x0000000000007918 */ /* 0x000fc00000000000 */
        /* <DEDUP_REMOVED lines=11> */
.L_x_177:


//--------------------- .nv.global.init           --------------------------
	.section	.nv.global.init,"aw",@progbits
.nv.global.init:
	.type		$str$27,@object
	.size		$str$27,($str$28 - $str$27)
$str$27:
        /*0000*/ 	.byte	0x28, 0x61, 0x64, 0x64, 0x72, 0x65, 0x73, 0x73, 0x20, 0x26, 0x20, 0x6d, 0x61, 0x73, 0x6b, 0x29
        /*0010*/ 	.byte	0x20, 0x3d, 0x3d, 0x20, 0x30, 0x00
	.type		$str$28,@object
	.size		$str$28,($str$26 - $str$28)
$str$28:
        /*0016*/ 	.byte	0x2f, 0x74, 0x6d, 0x70, 0x2f, 0x63, 0x75, 0x74, 0x6c, 0x61, 0x73, 0x73, 0x5f, 0x73, 0x77, 0x65
        /*0026*/ 	.byte	0x65, 0x70, 0x5f, 0x73, 0x72, 0x63, 0x2f, 0x69, 0x6e, 0x63, 0x6c, 0x75, 0x64, 0x65, 0x2f, 0x63
        /*0036*/ 	.byte	0x75, 0x74, 0x65, 0x2f, 0x70, 0x6f, 0x69, 0x6e, 0x74, 0x65, 0x72, 0x5f, 0x66, 0x6c, 0x61, 0x67
        /*0046*/ 	.byte	0x67, 0x65, 0x64, 0x2e, 0x68, 0x70, 0x70, 0x00
	.type		$str$26,@object
	.size		$str$26,($str$25 - $str$26)
$str$26:
        /*004e*/ 	.byte	0x2f, 0x74, 0x6d, 0x70, 0x2f, 0x63, 0x75, 0x74, 0x6c, 0x61, 0x73, 0x73, 0x5f, 0x73, 0x77, 0x65
        /*005e*/ 	.byte	0x65, 0x70, 0x5f, 0x73, 0x72, 0x63, 0x2f, 0x69, 0x6e, 0x63, 0x6c, 0x75, 0x64, 0x65, 0x2f, 0x63
        /*006e*/ 	.byte	0x75, 0x74, 0x65, 0x2f, 0x61, 0x74, 0x6f, 0x6d, 0x2f, 0x63, 0x6f, 0x70, 0x79, 0x5f, 0x74, 0x72
        /*007e*/ 	.byte	0x61, 0x69, 0x74, 0x73, 0x5f, 0x73, 0x6d, 0x31, 0x30, 0x30, 0x2e, 0x68, 0x70, 0x70, 0x00
	.type		$str$25,@object
	.size		$str$25,(__unnamed_1 - $str$25)
$str$25:
        /*008d*/ 	.byte	0x28, 0x28, 0x75, 0x69, 0x6e, 0x74, 0x33, 0x32, 0x5f, 0x74, 0x28, 0x74, 0x68, 0x72, 0x65, 0x61
        /*009d*/ 	.byte	0x64, 0x49, 0x64, 0x78, 0x2e, 0x78, 0x29, 0x20, 0x2f, 0x20, 0x33, 0x32, 0x29, 0x20, 0x25, 0x20
        /*00ad*/ 	.byte	0x34, 0x29, 0x20, 0x3d, 0x3d, 0x20, 0x28, 0x28, 0x28, 0x74, 0x6d, 0x65, 0x6d, 0x5f, 0x61, 0x64
        /*00bd*/ 	.byte	0x64, 0x72, 0x20, 0x3e, 0x3e, 0x20, 0x31, 0x36, 0x29, 0x20, 0x2f, 0x20, 0x33, 0x32, 0x29, 0x20
        /*00cd*/ 	.byte	0x25, 0x20, 0x34, 0x29, 0x00
	.type		__unnamed_1,@object
	.size		__unnamed_1,(__unnamed_2 - __unnamed_1)
__unnamed_1:
        /*00d2*/ 	.byte	0x61, 0x75, 0x74, 0x6f, 0x20, 0x63, 0x75, 0x74, 0x65, 0x3a, 0x3a, 0x61, 0x73, 0x5f, 0x70, 0x6f
        /* <DEDUP_REMOVED lines=24> */
        /*0262*/ 	.byte	0x00
	.type		__unnamed_2,@object
	.size		__unnamed_2,(__unnamed_3 - __unnamed_2)
__unnamed_2:
        /* <DEDUP_REMOVED lines=26> */
	.type		__unnamed_3,@object
	.size		__unnamed_3,(.L_3 - __unnamed_3)
__unnamed_3:
        /* <DEDUP_REMOVED lines=41> */
.L_3:


//--------------------- .nv.shared._ZN7cutlass13device_kernelINS_4gemm6kernel13GemmUniversalIN4cute5tupleIJiiiiEEENS1_10collective13CollectiveMmaINS1_35MainloopSm100TmaUmmaWarpSpecializedILi4ELi2ELi4ENS5_IJNS4_1CILi2EEENSA_ILi1EEESC_EEEEENS5_IJNSA_ILi64EEENSA_ILi256EEESF_EEEaNS5_IJlSC_lEEEaSI_NS4_8TiledMMAINS4_8MMA_AtomIJNS4_15SM100_MMA_S8_SSIaaiLi64ELi256ELNS4_4UMMA5MajorE0ELSN_0ELNSM_8SaturateE0EEEEEENS4_6LayoutINS5_IJSC_SC_SC_EEENS5_IJNSA_ILi0EEEST_ST_EEEEENS5_IJNS4_10UnderscoreESW_SW_EEEEENS4_13SM90_TMA_LOADENS4_14ComposedLayoutINS4_7SwizzleILi2ELi4ELi3EEENS4_18smem_ptr_flag_bitsILi8EEENSR_INS5_IJNSA_ILi8EEESF_EEENS5_IJSF_SC_EEEEEEEvNS4_8identityENS4_23SM90_TMA_LOAD_MULTICASTES19_vS1A_EENS_8epilogue10collective18CollectiveEpilogueINS1D_23Sm100TmaWarpSpecializedILi4ELi2ELi32ELb0ELb0EEEJSH_NS5_IJNSR_ISF_SC_EES1I_EEEaSI_aSI_NS1D_6fusion15FusionCallbacksIS1H_NS1K_17LinearCombinationIaiaiLNS_15FloatRoundStyleE2EEESH_S1J_JEEENS4_5SM1004TMEM4LOAD26SM100_TMEM_LOAD_16dp32b32xESZ_S19_NS4_39AutoVectorizingCopyWithAssumedAlignmentILi128EEENS4_14SM90_TMA_STOREES19_S1V_S1V_EEEvvEEEEvNT_6ParamsE --------------------------
	.section	.nv.shared._ZN7cutlass13device_kernelINS_4gemm6kernel13GemmUniversalIN4cute5tupleIJiiiiEEENS1_10collective13CollectiveMmaINS1_35MainloopSm100TmaUmmaWarpSpecializedILi4ELi2ELi4ENS5_IJNS4_1CILi2EEENSA_ILi1EEESC_EEEEENS5_IJNSA_ILi64EEENSA_ILi256EEESF_EEEaNS5_IJlSC_lEEEaSI_NS4_8TiledMMAINS4_8MMA_AtomIJNS4_15SM100_MMA_S8_SSIaaiLi64ELi256ELNS4_4UMMA5MajorE0ELSN_0ELNSM_8SaturateE0EEEEEENS4_6LayoutINS5_IJSC_SC_SC_EEENS5_IJNSA_ILi0EEEST_ST_EEEEENS5_IJNS4_10UnderscoreESW_SW_EEEEENS4_13SM90_TMA_LOADENS4_14ComposedLayoutINS4_7SwizzleILi2ELi4ELi3EEENS4_18smem_ptr_flag_bitsILi8EEENSR_INS5_IJNSA_ILi8EEESF_EEENS5_IJSF_SC_EEEEEEEvNS4_8identityENS4_23SM90_TMA_LOAD_MULTICASTES19_vS1A_EENS_8epilogue10collective18CollectiveEpilogueINS1D_23Sm100TmaWarpSpecializedILi4ELi2ELi32ELb0ELb0EEEJSH_NS5_IJNSR_ISF_SC_EES1I_EEEaSI_aSI_NS1D_6fusion15FusionCallbacksIS1H_NS1K_17LinearCombinationIaiaiLNS_15FloatRoundStyleE2EEESH_S1J_JEEENS4_5SM1004TMEM4LOAD26SM100_TMEM_LOAD_16dp32b32xESZ_S19_NS4_39AutoVectorizingCopyWithAssumedAlignmentILi128EEENS4_14SM90_TMA_STOREES19_S1V_S1V_EEEvvEEEEvNT_6ParamsE,"aw",@nobits
	.sectionflags	@""
	.align	16
	.zero		1024


//--------------------- .nv.shared.reserved.0     --------------------------
	.section	.nv.shared.reserved.0,"aw",@nobits
	.weak		__nv_reservedSMEM_offset_0_alias
	.size		__nv_reservedSMEM_offset_0_alias, 0, 64
	.other		__nv_reservedSMEM_offset_0_alias,@"STO_CUDA_RESERVED_SHARED STV_DEFAULT"
__nv_reservedSMEM_offset_0_alias:
	.zero		0
.nv.shared.reserved.0:
	.zero		64
	.weak		__nv_reservedSMEM_tcgen05_partition
	.type		__nv_reservedSMEM_tcgen05_partition,@object
	.size		__nv_reservedSMEM_tcgen05_partition,(.L_0 - __nv_reservedSMEM_tcgen05_partition)
__nv_reservedSMEM_tcgen05_partition:
	.zero		32
.L_0:


//--------------------- .nv.global                --------------------------
	.section	.nv.global,"aw",@nobits
.nv.global:
	.type		_ZN40_INTERNAL_659de921_4_k_cu_8aa755e3_113554cute1_E,@object
	.size		_ZN40_INTERNAL_659de921_4_k_cu_8aa755e3_113554cute1_E,(_ZN40_INTERNAL_659de921_4_k_cu_8aa755e3_113554cuda3std3__45__cpo6cbeginE - _ZN40_INTERNAL_659de921_4_k_cu_8aa755e3_113554cute1_E)
_ZN40_INTERNAL_659de921_4_k_cu_8aa755e3_113554cute1_E:
	.zero		1
	.type		_ZN40_INTERNAL_659de921_4_k_cu_8aa755e3_113554cuda3std3__45__cpo6cbeginE,@object
	.size		_ZN40_INTERNAL_659de921_4_k_cu_8aa755e3_113554cuda3std3__45__cpo6cbeginE,(_ZN40_INTERNAL_659de921_4_k_cu_8aa755e3_113554cuda3std3__48in_placeE - _ZN40_INTERNAL_659de921_4_k_cu_8aa755e3_113554cuda3std3__45__cpo6cbeginE)
_ZN40_INTERNAL_659de921_4_k_cu_8aa755e3_113554cuda3std3__45__cpo6cbeginE:
	.zero		1
	.type		_ZN40_INTERNAL_659de921_4_k_cu_8aa755e3_113554cuda3std3__48in_placeE,@object
	.size		_ZN40_INTERNAL_659de921_4_k_cu_8aa755e3_113554cuda3std3__48in_placeE,(_ZN40_INTERNAL_659de921_4_k_cu_8aa755e3_113554cuda3std6ranges3__45__cpo9iter_moveE - _ZN40_INTERNAL_659de921_4_k_cu_8aa755e3_113554cuda3std3__48in_placeE)
_ZN40_INTERNAL_659de921_4_k_cu_8aa755e3_113554cuda3std3__48in_placeE:
	.zero		1
	.type		_ZN40_INTERNAL_659de921_4_k_cu_8aa755e3_113554cuda3std6ranges3__45__cpo9iter_moveE,@object
	.size		_ZN40_INTERNAL_659de921_4_k_cu_8aa755e3_113554cuda3std6ranges3__45__cpo9iter_moveE,(_ZN40_INTERNAL_659de921_4_k_cu_8aa755e3_113554cuda3std3__45__cpo5beginE - _ZN40_INTERNAL_659de921_4_k_cu_8aa755e3_113554cuda3std6ranges3__45__cpo9iter_moveE)
_ZN40_INTERNAL_659de921_4_k_cu_8aa755e3_113554cuda3std6ranges3__45__cpo9iter_moveE:
	.zero		1
	.type		_ZN40_INTERNAL_659de921_4_k_cu_8aa755e3_113554cuda3std3__45__cpo5beginE,@object
	.size		_ZN40_INTERNAL_659de921_4_k_cu_8aa755e3_113554cuda3std3__45__cpo5beginE,(_ZN40_INTERNAL_659de921_4_k_cu_8aa755e3_113554cuda3std3__442_GLOBAL__N__659de921_4_k_cu_8aa755e3_113556ignoreE - _ZN40_INTERNAL_659de921_4_k_cu_8aa755e3_113554cuda3std3__45__cpo5beginE)
_ZN40_INTERNAL_659de921_4_k_cu_8aa755e3_113554cuda3std3__45__cpo5beginE:
	.zero		1
	.type		_ZN40_INTERNAL_659de921_4_k_cu_8aa755e3_113554cuda3std3__442_GLOBAL__N__659de921_4_k_cu_8aa755e3_113556ignoreE,@object
	.size		_ZN40_INTERNAL_659de921_4_k_cu_8aa755e3_113554cuda3std3__442_GLOBAL__N__659de921_4_k_cu_8aa755e3_113556ignoreE,(_ZN40_INTERNAL_659de921_4_k_cu_8aa755e3_113554cute7productE - _ZN40_INTERNAL_659de921_4_k_cu_8aa755e3_113554cuda3std3__442_GLOBAL__N__659de921_4_k_cu_8aa755e3_113556ignoreE)
_ZN40_INTERNAL_659de921_4_k_cu_8aa755e3_113554cuda3std3__442_GLOBAL__N__659de921_4_k_cu_8aa755e3_113556ignoreE:
	.zero		1
	.type		_ZN40_INTERNAL_659de921_4_k_cu_8aa755e3_113554cute7productE,@object
	.size		_ZN40_INTERNAL_659de921_4_k_cu_8aa755e3_113554cute7productE,(_ZN40_INTERNAL_659de921_4_k_cu_8aa755e3_113554cuda3std3__45__cpo3endE - _ZN40_INTERNAL_659de921_4_k_cu_8aa755e3_113554cute7productE)
_ZN40_INTERNAL_659de921_4_k_cu_8aa755e3_113554cute7productE:
	.zero		1
	.type		_ZN40_INTERNAL_659de921_4_k_cu_8aa755e3_113554cuda3std3__45__cpo3endE,@object
	.size		_ZN40_INTERNAL_659de921_4_k_cu_8aa755e3_113554cuda3std3__45__cpo3endE,(_ZN40_INTERNAL_659de921_4_k_cu_8aa755e3_113554cuda3std3__419piecewise_constructE - _ZN40_INTERNAL_659de921_4_k_cu_8aa755e3_113554cuda3std3__45__cpo3endE)
_ZN40_INTERNAL_659de921_4_k_cu_8aa755e3_113554cuda3std3__45__cpo3endE:
	.zero		1
	.type		_ZN40_INTERNAL_659de921_4_k_cu_8aa755e3_113554cuda3std3__419piecewise_constructE,@object
	.size		_ZN40_INTERNAL_659de921_4_k_cu_8aa755e3_113554cuda3std3__419piecewise_constructE,(_ZN40_INTERNAL_659de921_4_k_cu_8aa755e3_113554cuda3std3__45__cpo4cendE - _ZN40_INTERNAL_659de921_4_k_cu_8aa755e3_113554cuda3std3__419piecewise_constructE)
_ZN40_INTERNAL_659de921_4_k_cu_8aa755e3_113554cuda3std3__419piecewise_constructE:
	.zero		1
	.type		_ZN40_INTERNAL_659de921_4_k_cu_8aa755e3_113554cuda3std3__45__cpo4cendE,@object
	.size		_ZN40_INTERNAL_659de921_4_k_cu_8aa755e3_113554cuda3std3__45__cpo4cendE,(_ZN40_INTERNAL_659de921_4_k_cu_8aa755e3_113554cuda3std6ranges3__45__cpo4swapE - _ZN40_INTERNAL_659de921_4_k_cu_8aa755e3_113554cuda3std3__45__cpo4cendE)
_ZN40_INTERNAL_659de921_4_k_cu_8aa755e3_113554cuda3std3__45__cpo4cendE:
	.zero		1
	.type		_ZN40_INTERNAL_659de921_4_k_cu_8aa755e3_113554cuda3std6ranges3__45__cpo4swapE,@object
	.size		_ZN40_INTERNAL_659de921_4_k_cu_8aa755e3_113554cuda3std6ranges3__45__cpo4swapE,(.L_11 - _ZN40_INTERNAL_659de921_4_k_cu_8aa755e3_113554cuda3std6ranges3__45__cpo4swapE)
_ZN40_INTERNAL_659de921_4_k_cu_8aa755e3_113554cuda3std6ranges3__45__cpo4swapE:
	.zero		1
.L_11:


//--------------------- .nv.constant0._ZN7cutlass13device_kernelINS_4gemm6kernel13GemmUniversalIN4cute5tupleIJiiiiEEENS1_10collective13CollectiveMmaINS1_35MainloopSm100TmaUmmaWarpSpecializedILi4ELi2ELi4ENS5_IJNS4_1CILi2EEENSA_ILi1EEESC_EEEEENS5_IJNSA_ILi64EEENSA_ILi256EEESF_EEEaNS5_IJlSC_lEEEaSI_NS4_8TiledMMAINS4_8MMA_AtomIJNS4_15SM100_MMA_S8_SSIaaiLi64ELi256ELNS4_4UMMA5MajorE0ELSN_0ELNSM_8SaturateE0EEEEEENS4_6LayoutINS5_IJSC_SC_SC_EEENS5_IJNSA_ILi0EEEST_ST_EEEEENS5_IJNS4_10UnderscoreESW_SW_EEEEENS4_13SM90_TMA_LOADENS4_14ComposedLayoutINS4_7SwizzleILi2ELi4ELi3EEENS4_18smem_ptr_flag_bitsILi8EEENSR_INS5_IJNSA_ILi8EEESF_EEENS5_IJSF_SC_EEEEEEEvNS4_8identityENS4_23SM90_TMA_LOAD_MULTICASTES19_vS1A_EENS_8epilogue10collective18CollectiveEpilogueINS1D_23Sm100TmaWarpSpecializedILi4ELi2ELi32ELb0ELb0EEEJSH_NS5_IJNSR_ISF_SC_EES1I_EEEaSI_aSI_NS1D_6fusion15FusionCallbacksIS1H_NS1K_17LinearCombinationIaiaiLNS_15FloatRoundStyleE2EEESH_S1J_JEEENS4_5SM1004TMEM4LOAD26SM100_TMEM_LOAD_16dp32b32xESZ_S19_NS4_39AutoVectorizingCopyWithAssumedAlignmentILi128EEENS4_14SM90_TMA_STOREES19_S1V_S1V_EEEvvEEEEvNT_6ParamsE --------------------------
	.section	.nv.constant0._ZN7cutlass13device_kernelINS_4gemm6kernel13GemmUniversalIN4cute5tupleIJiiiiEEENS1_10collective13CollectiveMmaINS1_35MainloopSm100TmaUmmaWarpSpecializedILi4ELi2ELi4ENS5_IJNS4_1CILi2EEENSA_ILi1EEESC_EEEEENS5_IJNSA_ILi64EEENSA_ILi256EEESF_EEEaNS5_IJlSC_lEEEaSI_NS4_8TiledMMAINS4_8MMA_AtomIJNS4_15SM100_MMA_S8_SSIaaiLi64ELi256ELNS4_4UMMA5MajorE0ELSN_0ELNSM_8SaturateE0EEEEEENS4_6LayoutINS5_IJSC_SC_SC_EEENS5_IJNSA_ILi0EEEST_ST_EEEEENS5_IJNS4_10UnderscoreESW_SW_EEEEENS4_13SM90_TMA_LOADENS4_14ComposedLayoutINS4_7SwizzleILi2ELi4ELi3EEENS4_18smem_ptr_flag_bitsILi8EEENSR_INS5_IJNSA_ILi8EEESF_EEENS5_IJSF_SC_EEEEEEEvNS4_8identityENS4_23SM90_TMA_LOAD_MULTICASTES19_vS1A_EENS_8epilogue10collective18CollectiveEpilogueINS1D_23Sm100TmaWarpSpecializedILi4ELi2ELi32ELb0ELb0EEEJSH_NS5_IJNSR_ISF_SC_EES1I_EEEaSI_aSI_NS1D_6fusion15FusionCallbacksIS1H_NS1K_17LinearCombinationIaiaiLNS_15FloatRoundStyleE2EEESH_S1J_JEEENS4_5SM1004TMEM4LOAD26SM100_TMEM_LOAD_16dp32b32xESZ_S19_NS4_39AutoVectorizingCopyWithAssumedAlignmentILi128EEENS4_14SM90_TMA_STOREES19_S1V_S1V_EEEvvEEEEvNT_6ParamsE,"a",@progbits
	.sectionflags	@""
	.align	4
.nv.constant0._ZN7cutlass13device_kernelINS_4gemm6kernel13GemmUniversalIN4cute5tupleIJiiiiEEENS1_10collective13CollectiveMmaINS1_35MainloopSm100TmaUmmaWarpSpecializedILi4ELi2ELi4ENS5_IJNS4_1CILi2EEENSA_ILi1EEESC_EEEEENS5_IJNSA_ILi64EEENSA_ILi256EEESF_EEEaNS5_IJlSC_lEEEaSI_NS4_8TiledMMAINS4_8MMA_AtomIJNS4_15SM100_MMA_S8_SSIaaiLi64ELi256ELNS4_4UMMA5MajorE0ELSN_0ELNSM_8SaturateE0EEEEEENS4_6LayoutINS5_IJSC_SC_SC_EEENS5_IJNSA_ILi0EEEST_ST_EEEEENS5_IJNS4_10UnderscoreESW_SW_EEEEENS4_13SM90_TMA_LOADENS4_14ComposedLayoutINS4_7SwizzleILi2ELi4ELi3EEENS4_18smem_ptr_flag_bitsILi8EEENSR_INS5_IJNSA_ILi8EEESF_EEENS5_IJSF_SC_EEEEEEEvNS4_8identityENS4_23SM90_TMA_LOAD_MULTICASTES19_vS1A_EENS_8epilogue10collective18CollectiveEpilogueINS1D_23Sm100TmaWarpSpecializedILi4ELi2ELi32ELb0ELb0EEEJSH_NS5_IJNSR_ISF_SC_EES1I_EEEaSI_aSI_NS1D_6fusion15FusionCallbacksIS1H_NS1K_17LinearCombinationIaiaiLNS_15FloatRoundStyleE2EEESH_S1J_JEEENS4_5SM1004TMEM4LOAD26SM100_TMEM_LOAD_16dp32b32xESZ_S19_NS4_39AutoVectorizingCopyWithAssumedAlignmentILi128EEENS4_14SM90_TMA_STOREES19_S1V_S1V_EEEvvEEEEvNT_6ParamsE:
	.zero		2944


//--------------------- SYMBOLS --------------------------

	.type		.nv.reservedSmem.offset0,@object
	.size		.nv.reservedSmem.offset0,0x4
	.type		.nv.reservedSmem.cap,@object
	.size		.nv.reservedSmem.cap,0x4
	.type		__assertfail,@function
